//
// Generated by NVIDIA NVVM Compiler
//
// Compiler Build ID: CL-36424714
// Cuda compilation tools, release 13.0, V13.0.88
// Based on NVVM 20.0.0
//

.version 9.0
.target sm_100
.address_size 64

	// .globl	_Z17count_kernel_sotaPKiPiii
// _ZZN3cub18CUB_300001_SM_10006detail4scan16DeviceScanKernelINS2_10policy_hubIiiijN4cuda3std3__44plusIvEEE10Policy1000EPiSC_NS0_13ScanTileStateIiLb1EEES9_NS1_10InputValueIiSC_EEjiLb0EiEEvT0_T1_T2_iT3_T4_T5_E12temp_storage has been demoted
.global .align 1 .b8 _ZN34_INTERNAL_8dfb9c18_4_k_cu_15d41d9c4cuda3std3__45__cpo5beginE[1];
.global .align 1 .b8 _ZN34_INTERNAL_8dfb9c18_4_k_cu_15d41d9c4cuda3std3__45__cpo3endE[1];
.global .align 1 .b8 _ZN34_INTERNAL_8dfb9c18_4_k_cu_15d41d9c4cuda3std3__45__cpo6cbeginE[1];
.global .align 1 .b8 _ZN34_INTERNAL_8dfb9c18_4_k_cu_15d41d9c4cuda3std3__45__cpo4cendE[1];
.global .align 1 .b8 _ZN34_INTERNAL_8dfb9c18_4_k_cu_15d41d9c4cuda3std3__45__cpo6rbeginE[1];
.global .align 1 .b8 _ZN34_INTERNAL_8dfb9c18_4_k_cu_15d41d9c4cuda3std3__45__cpo4rendE[1];
.global .align 1 .b8 _ZN34_INTERNAL_8dfb9c18_4_k_cu_15d41d9c4cuda3std3__45__cpo7crbeginE[1];
.global .align 1 .b8 _ZN34_INTERNAL_8dfb9c18_4_k_cu_15d41d9c4cuda3std3__45__cpo5crendE[1];
.global .align 1 .b8 _ZN34_INTERNAL_8dfb9c18_4_k_cu_15d41d9c4cuda3std3__436_GLOBAL__N__8dfb9c18_4_k_cu_15d41d9c6ignoreE[1];
.global .align 1 .b8 _ZN34_INTERNAL_8dfb9c18_4_k_cu_15d41d9c4cuda3std3__419piecewise_constructE[1];
.global .align 1 .b8 _ZN34_INTERNAL_8dfb9c18_4_k_cu_15d41d9c4cuda3std3__48in_placeE[1];
.global .align 1 .b8 _ZN34_INTERNAL_8dfb9c18_4_k_cu_15d41d9c4cuda3std3__420unreachable_sentinelE[1];
.global .align 1 .b8 _ZN34_INTERNAL_8dfb9c18_4_k_cu_15d41d9c4cuda3std3__47nulloptE[1];
.global .align 1 .b8 _ZN34_INTERNAL_8dfb9c18_4_k_cu_15d41d9c4cuda3std3__48unexpectE[1];
.global .align 1 .b8 _ZN34_INTERNAL_8dfb9c18_4_k_cu_15d41d9c4cuda3std6ranges3__45__cpo4swapE[1];
.global .align 1 .b8 _ZN34_INTERNAL_8dfb9c18_4_k_cu_15d41d9c4cuda3std6ranges3__45__cpo9iter_moveE[1];
.global .align 1 .b8 _ZN34_INTERNAL_8dfb9c18_4_k_cu_15d41d9c4cuda3std6ranges3__45__cpo5beginE[1];
.global .align 1 .b8 _ZN34_INTERNAL_8dfb9c18_4_k_cu_15d41d9c4cuda3std6ranges3__45__cpo3endE[1];
.global .align 1 .b8 _ZN34_INTERNAL_8dfb9c18_4_k_cu_15d41d9c4cuda3std6ranges3__45__cpo6cbeginE[1];
.global .align 1 .b8 _ZN34_INTERNAL_8dfb9c18_4_k_cu_15d41d9c4cuda3std6ranges3__45__cpo4cendE[1];
.global .align 1 .b8 _ZN34_INTERNAL_8dfb9c18_4_k_cu_15d41d9c4cuda3std6ranges3__45__cpo7advanceE[1];
.global .align 1 .b8 _ZN34_INTERNAL_8dfb9c18_4_k_cu_15d41d9c4cuda3std6ranges3__45__cpo9iter_swapE[1];
.global .align 1 .b8 _ZN34_INTERNAL_8dfb9c18_4_k_cu_15d41d9c4cuda3std6ranges3__45__cpo4nextE[1];
.global .align 1 .b8 _ZN34_INTERNAL_8dfb9c18_4_k_cu_15d41d9c4cuda3std6ranges3__45__cpo4prevE[1];
.global .align 1 .b8 _ZN34_INTERNAL_8dfb9c18_4_k_cu_15d41d9c4cuda3std6ranges3__45__cpo4dataE[1];
.global .align 1 .b8 _ZN34_INTERNAL_8dfb9c18_4_k_cu_15d41d9c4cuda3std6ranges3__45__cpo5cdataE[1];
.global .align 1 .b8 _ZN34_INTERNAL_8dfb9c18_4_k_cu_15d41d9c4cuda3std6ranges3__45__cpo4sizeE[1];
.global .align 1 .b8 _ZN34_INTERNAL_8dfb9c18_4_k_cu_15d41d9c4cuda3std6ranges3__45__cpo5ssizeE[1];
.global .align 1 .b8 _ZN34_INTERNAL_8dfb9c18_4_k_cu_15d41d9c4cuda3std6ranges3__45__cpo8distanceE[1];
.global .align 1 .b8 _ZN34_INTERNAL_8dfb9c18_4_k_cu_15d41d9c6thrust24THRUST_300001_SM_1000_NS6system6detail10sequential3seqE[1];
.global .align 1 .b8 _ZN34_INTERNAL_8dfb9c18_4_k_cu_15d41d9c6thrust24THRUST_300001_SM_1000_NS12placeholders2_1E[1];
.global .align 1 .b8 _ZN34_INTERNAL_8dfb9c18_4_k_cu_15d41d9c6thrust24THRUST_300001_SM_1000_NS12placeholders2_2E[1];
.global .align 1 .b8 _ZN34_INTERNAL_8dfb9c18_4_k_cu_15d41d9c6thrust24THRUST_300001_SM_1000_NS12placeholders2_3E[1];
.global .align 1 .b8 _ZN34_INTERNAL_8dfb9c18_4_k_cu_15d41d9c6thrust24THRUST_300001_SM_1000_NS12placeholders2_4E[1];
.global .align 1 .b8 _ZN34_INTERNAL_8dfb9c18_4_k_cu_15d41d9c6thrust24THRUST_300001_SM_1000_NS12placeholders2_5E[1];
.global .align 1 .b8 _ZN34_INTERNAL_8dfb9c18_4_k_cu_15d41d9c6thrust24THRUST_300001_SM_1000_NS12placeholders2_6E[1];
.global .align 1 .b8 _ZN34_INTERNAL_8dfb9c18_4_k_cu_15d41d9c6thrust24THRUST_300001_SM_1000_NS12placeholders2_7E[1];
.global .align 1 .b8 _ZN34_INTERNAL_8dfb9c18_4_k_cu_15d41d9c6thrust24THRUST_300001_SM_1000_NS12placeholders2_8E[1];
.global .align 1 .b8 _ZN34_INTERNAL_8dfb9c18_4_k_cu_15d41d9c6thrust24THRUST_300001_SM_1000_NS12placeholders2_9E[1];
.global .align 1 .b8 _ZN34_INTERNAL_8dfb9c18_4_k_cu_15d41d9c6thrust24THRUST_300001_SM_1000_NS12placeholders3_10E[1];
.extern .shared .align 16 .b8 smem_counts[];

.visible .entry _Z17count_kernel_sotaPKiPiii(
	.param .u64 .ptr .align 1 _Z17count_kernel_sotaPKiPiii_param_0,
	.param .u64 .ptr .align 1 _Z17count_kernel_sotaPKiPiii_param_1,
	.param .u32 _Z17count_kernel_sotaPKiPiii_param_2,
	.param .u32 _Z17count_kernel_sotaPKiPiii_param_3
)
{
	.reg .pred 	%p<8>;
	.reg .b32 	%r<33>;
	.reg .b64 	%rd<9>;

	ld.param.u64 	%rd2, [_Z17count_kernel_sotaPKiPiii_param_0];
	ld.param.u64 	%rd3, [_Z17count_kernel_sotaPKiPiii_param_1];
	ld.param.u32 	%r11, [_Z17count_kernel_sotaPKiPiii_param_2];
	ld.param.u32 	%r12, [_Z17count_kernel_sotaPKiPiii_param_3];
	mov.u32 	%r32, %tid.x;
	mov.u32 	%r13, %ctaid.x;
	mov.u32 	%r2, %ntid.x;
	mad.lo.s32 	%r3, %r13, %r2, %r32;
	setp.ge.s32 	%p1, %r32, %r12;
	@%p1 bra 	$L__BB0_3;
	mov.u32 	%r15, smem_counts;
	mov.u32 	%r31, %r32;
$L__BB0_2:
	shl.b32 	%r14, %r31, 2;
	add.s32 	%r16, %r15, %r14;
	mov.b32 	%r17, 0;
	st.shared.u32 	[%r16], %r17;
	add.s32 	%r31, %r31, %r2;
	setp.lt.s32 	%p2, %r31, %r12;
	@%p2 bra 	$L__BB0_2;
$L__BB0_3:
	bar.sync 	0;
	setp.ge.s32 	%p3, %r3, %r11;
	@%p3 bra 	$L__BB0_6;
	cvta.to.global.u64 	%rd4, %rd2;
	mul.wide.s32 	%rd5, %r3, 4;
	add.s64 	%rd6, %rd4, %rd5;
	ld.global.nc.u32 	%r6, [%rd6];
	// begin inline asm
	activemask.b32 %r18;
	// end inline asm
	match.any.sync.b32 	%r7, %r6, %r18;
	brev.b32 	%r19, %r7;
	bfind.shiftamt.u32 	%r20, %r19;
	and.b32  	%r21, %r32, 31;
	setp.ne.s32 	%p4, %r21, %r20;
	@%p4 bra 	$L__BB0_6;
	popc.b32 	%r22, %r7;
	shl.b32 	%r23, %r6, 2;
	mov.u32 	%r24, smem_counts;
	add.s32 	%r25, %r24, %r23;
	atom.shared.add.u32 	%r26, [%r25], %r22;
$L__BB0_6:
	setp.ge.s32 	%p5, %r32, %r12;
	bar.sync 	0;
	@%p5 bra 	$L__BB0_11;
	cvta.to.global.u64 	%rd1, %rd3;
	mov.u32 	%r28, smem_counts;
$L__BB0_8:
	shl.b32 	%r27, %r32, 2;
	add.s32 	%r29, %r28, %r27;
	ld.shared.u32 	%r9, [%r29];
	setp.lt.s32 	%p6, %r9, 1;
	@%p6 bra 	$L__BB0_10;
	mul.wide.s32 	%rd7, %r32, 4;
	add.s64 	%rd8, %rd1, %rd7;
	atom.global.add.u32 	%r30, [%rd8], %r9;
$L__BB0_10:
	add.s32 	%r32, %r32, %r2;
	setp.lt.s32 	%p7, %r32, %r12;
	@%p7 bra 	$L__BB0_8;
$L__BB0_11:
	ret;

}
	// .globl	_Z14permute_kernelPKfPKiS2_PiPfS3_iii
.visible .entry _Z14permute_kernelPKfPKiS2_PiPfS3_iii(
	.param .u64 .ptr .align 1 _Z14permute_kernelPKfPKiS2_PiPfS3_iii_param_0,
	.param .u64 .ptr .align 1 _Z14permute_kernelPKfPKiS2_PiPfS3_iii_param_1,
	.param .u64 .ptr .align 1 _Z14permute_kernelPKfPKiS2_PiPfS3_iii_param_2,
	.param .u64 .ptr .align 1 _Z14permute_kernelPKfPKiS2_PiPfS3_iii_param_3,
	.param .u64 .ptr .align 1 _Z14permute_kernelPKfPKiS2_PiPfS3_iii_param_4,
	.param .u64 .ptr .align 1 _Z14permute_kernelPKfPKiS2_PiPfS3_iii_param_5,
	.param .u32 _Z14permute_kernelPKfPKiS2_PiPfS3_iii_param_6,
	.param .u32 _Z14permute_kernelPKfPKiS2_PiPfS3_iii_param_7,
	.param .u32 _Z14permute_kernelPKfPKiS2_PiPfS3_iii_param_8
)
{
	.reg .pred 	%p<13>;
	.reg .b32 	%r<48>;
	.reg .b32 	%f<62>;
	.reg .b64 	%rd<52>;

	ld.param.u64 	%rd13, [_Z14permute_kernelPKfPKiS2_PiPfS3_iii_param_0];
	ld.param.u64 	%rd14, [_Z14permute_kernelPKfPKiS2_PiPfS3_iii_param_1];
	ld.param.u64 	%rd15, [_Z14permute_kernelPKfPKiS2_PiPfS3_iii_param_2];
	ld.param.u64 	%rd16, [_Z14permute_kernelPKfPKiS2_PiPfS3_iii_param_3];
	ld.param.u64 	%rd17, [_Z14permute_kernelPKfPKiS2_PiPfS3_iii_param_4];
	ld.param.u64 	%rd18, [_Z14permute_kernelPKfPKiS2_PiPfS3_iii_param_5];
	ld.param.u32 	%r25, [_Z14permute_kernelPKfPKiS2_PiPfS3_iii_param_6];
	ld.param.u32 	%r23, [_Z14permute_kernelPKfPKiS2_PiPfS3_iii_param_7];
	ld.param.u32 	%r24, [_Z14permute_kernelPKfPKiS2_PiPfS3_iii_param_8];
	mul.lo.s32 	%r26, %r23, %r25;
	mov.u32 	%r27, %ctaid.x;
	mov.u32 	%r28, %ntid.x;
	mov.u32 	%r29, %tid.x;
	mad.lo.s32 	%r1, %r27, %r28, %r29;
	setp.ge.s32 	%p1, %r1, %r26;
	@%p1 bra 	$L__BB1_16;
	cvta.to.global.u64 	%rd19, %rd14;
	cvta.to.global.u64 	%rd20, %rd15;
	cvta.to.global.u64 	%rd21, %rd16;
	cvta.to.global.u64 	%rd22, %rd18;
	cvta.to.global.u64 	%rd1, %rd13;
	cvta.to.global.u64 	%rd2, %rd17;
	div.s32 	%r30, %r1, %r23;
	mul.wide.s32 	%rd23, %r1, 4;
	add.s64 	%rd24, %rd19, %rd23;
	ld.global.nc.u32 	%r31, [%rd24];
	mul.wide.s32 	%rd25, %r31, 4;
	add.s64 	%rd26, %rd20, %rd25;
	ld.global.nc.u32 	%r32, [%rd26];
	add.s64 	%rd27, %rd21, %rd25;
	atom.global.add.u32 	%r33, [%rd27], 1;
	add.s32 	%r34, %r33, %r32;
	mul.wide.s32 	%rd28, %r34, 4;
	add.s64 	%rd29, %rd22, %rd28;
	st.global.u32 	[%rd29], %r30;
	mul.lo.s32 	%r2, %r30, %r24;
	mul.lo.s32 	%r3, %r34, %r24;
	shr.s32 	%r35, %r24, 31;
	shr.u32 	%r36, %r35, 30;
	add.s32 	%r37, %r24, %r36;
	shr.s32 	%r4, %r37, 2;
	and.b32  	%r38, %r37, -4;
	sub.s32 	%r5, %r24, %r38;
	setp.lt.s32 	%p2, %r24, 4;
	@%p2 bra 	$L__BB1_13;
	add.s32 	%r40, %r4, -1;
	and.b32  	%r6, %r4, 7;
	setp.lt.u32 	%p3, %r40, 7;
	mov.b32 	%r42, 0;
	@%p3 bra 	$L__BB1_5;
	and.b32  	%r42, %r4, 536870904;
	neg.s32 	%r45, %r42;
	mul.wide.s32 	%rd30, %r3, 4;
	add.s64 	%rd31, %rd30, %rd2;
	add.s64 	%rd51, %rd31, 64;
	mul.wide.s32 	%rd32, %r2, 4;
	add.s64 	%rd33, %rd32, %rd1;
	add.s64 	%rd50, %rd33, 64;
$L__BB1_4:
	.pragma "nounroll";
	ld.global.nc.v4.f32 	{%f1, %f2, %f3, %f4}, [%rd50+-64];
	st.global.v4.f32 	[%rd51+-64], {%f1, %f2, %f3, %f4};
	ld.global.nc.v4.f32 	{%f5, %f6, %f7, %f8}, [%rd50+-48];
	st.global.v4.f32 	[%rd51+-48], {%f5, %f6, %f7, %f8};
	ld.global.nc.v4.f32 	{%f9, %f10, %f11, %f12}, [%rd50+-32];
	st.global.v4.f32 	[%rd51+-32], {%f9, %f10, %f11, %f12};
	ld.global.nc.v4.f32 	{%f13, %f14, %f15, %f16}, [%rd50+-16];
	st.global.v4.f32 	[%rd51+-16], {%f13, %f14, %f15, %f16};
	ld.global.nc.v4.f32 	{%f17, %f18, %f19, %f20}, [%rd50];
	st.global.v4.f32 	[%rd51], {%f17, %f18, %f19, %f20};
	ld.global.nc.v4.f32 	{%f21, %f22, %f23, %f24}, [%rd50+16];
	st.global.v4.f32 	[%rd51+16], {%f21, %f22, %f23, %f24};
	ld.global.nc.v4.f32 	{%f25, %f26, %f27, %f28}, [%rd50+32];
	st.global.v4.f32 	[%rd51+32], {%f25, %f26, %f27, %f28};
	ld.global.nc.v4.f32 	{%f29, %f30, %f31, %f32}, [%rd50+48];
	st.global.v4.f32 	[%rd51+48], {%f29, %f30, %f31, %f32};
	add.s32 	%r45, %r45, 8;
	add.s64 	%rd51, %rd51, 128;
	add.s64 	%rd50, %rd50, 128;
	setp.eq.s32 	%p4, %r45, 0;
	@%p4 bra 	$L__BB1_5;
	bra.uni 	$L__BB1_4;
$L__BB1_5:
	setp.eq.s32 	%p5, %r6, 0;
	@%p5 bra 	$L__BB1_13;
	mul.wide.s32 	%rd34, %r2, 4;
	add.s64 	%rd5, %rd1, %rd34;
	mul.wide.s32 	%rd35, %r3, 4;
	add.s64 	%rd6, %rd2, %rd35;
	and.b32  	%r10, %r4, 3;
	setp.lt.u32 	%p6, %r6, 4;
	@%p6 bra 	$L__BB1_8;
	mul.wide.u32 	%rd36, %r42, 16;
	add.s64 	%rd37, %rd6, %rd36;
	add.s64 	%rd38, %rd5, %rd36;
	ld.global.nc.v4.f32 	{%f33, %f34, %f35, %f36}, [%rd38];
	st.global.v4.f32 	[%rd37], {%f33, %f34, %f35, %f36};
	ld.global.nc.v4.f32 	{%f37, %f38, %f39, %f40}, [%rd38+16];
	st.global.v4.f32 	[%rd37+16], {%f37, %f38, %f39, %f40};
	ld.global.nc.v4.f32 	{%f41, %f42, %f43, %f44}, [%rd38+32];
	st.global.v4.f32 	[%rd37+32], {%f41, %f42, %f43, %f44};
	ld.global.nc.v4.f32 	{%f45, %f46, %f47, %f48}, [%rd38+48];
	st.global.v4.f32 	[%rd37+48], {%f45, %f46, %f47, %f48};
	add.s32 	%r42, %r42, 4;
$L__BB1_8:
	setp.eq.s32 	%p7, %r10, 0;
	@%p7 bra 	$L__BB1_13;
	setp.eq.s32 	%p8, %r10, 1;
	@%p8 bra 	$L__BB1_11;
	mul.wide.u32 	%rd39, %r42, 16;
	add.s64 	%rd40, %rd6, %rd39;
	add.s64 	%rd41, %rd5, %rd39;
	ld.global.nc.v4.f32 	{%f49, %f50, %f51, %f52}, [%rd41];
	st.global.v4.f32 	[%rd40], {%f49, %f50, %f51, %f52};
	ld.global.nc.v4.f32 	{%f53, %f54, %f55, %f56}, [%rd41+16];
	st.global.v4.f32 	[%rd40+16], {%f53, %f54, %f55, %f56};
	add.s32 	%r42, %r42, 2;
$L__BB1_11:
	and.b32  	%r41, %r4, 1;
	setp.eq.b32 	%p9, %r41, 1;
	not.pred 	%p10, %p9;
	@%p10 bra 	$L__BB1_13;
	mul.wide.u32 	%rd42, %r42, 16;
	add.s64 	%rd43, %rd6, %rd42;
	add.s64 	%rd44, %rd5, %rd42;
	ld.global.nc.v4.f32 	{%f57, %f58, %f59, %f60}, [%rd44];
	st.global.v4.f32 	[%rd43], {%f57, %f58, %f59, %f60};
$L__BB1_13:
	setp.lt.s32 	%p11, %r5, 1;
	@%p11 bra 	$L__BB1_16;
	shl.b32 	%r46, %r4, 2;
	neg.s32 	%r47, %r5;
	mul.wide.s32 	%rd45, %r3, 4;
	add.s64 	%rd7, %rd2, %rd45;
	mul.wide.s32 	%rd46, %r2, 4;
	add.s64 	%rd8, %rd1, %rd46;
$L__BB1_15:
	mul.wide.s32 	%rd47, %r46, 4;
	add.s64 	%rd48, %rd7, %rd47;
	add.s64 	%rd49, %rd8, %rd47;
	ld.global.nc.f32 	%f61, [%rd49];
	st.global.f32 	[%rd48], %f61;
	add.s32 	%r47, %r47, 1;
	setp.ne.s32 	%p12, %r47, 0;
	add.s32 	%r46, %r46, 1;
	@%p12 bra 	$L__BB1_15;
$L__BB1_16:
	ret;

}
	// .globl	_ZN3cub18CUB_300001_SM_10006detail11EmptyKernelIvEEvv
.visible .entry _ZN3cub18CUB_300001_SM_10006detail11EmptyKernelIvEEvv()
{


	ret;

}
	// .globl	_ZN3cub18CUB_300001_SM_10006detail4scan20DeviceScanInitKernelINS0_13ScanTileStateIiLb1EEEEEvT_i
.visible .entry _ZN3cub18CUB_300001_SM_10006detail4scan20DeviceScanInitKernelINS0_13ScanTileStateIiLb1EEEEEvT_i(
	.param .align 8 .b8 _ZN3cub18CUB_300001_SM_10006detail4scan20DeviceScanInitKernelINS0_13ScanTileStateIiLb1EEEEEvT_i_param_0[8],
	.param .u32 _ZN3cub18CUB_300001_SM_10006detail4scan20DeviceScanInitKernelINS0_13ScanTileStateIiLb1EEEEEvT_i_param_1
)
{
	.reg .pred 	%p<5>;
	.reg .b32 	%r<10>;
	.reg .b64 	%rd<7>;

	ld.param.u64 	%rd2, [_ZN3cub18CUB_300001_SM_10006detail4scan20DeviceScanInitKernelINS0_13ScanTileStateIiLb1EEEEEvT_i_param_0];
	ld.param.u32 	%r4, [_ZN3cub18CUB_300001_SM_10006detail4scan20DeviceScanInitKernelINS0_13ScanTileStateIiLb1EEEEEvT_i_param_1];
	cvta.to.global.u64 	%rd1, %rd2;
	mov.u32 	%r1, %ctaid.x;
	mov.u32 	%r5, %ntid.x;
	mov.u32 	%r2, %tid.x;
	mad.lo.s32 	%r3, %r1, %r5, %r2;
	setp.ge.s32 	%p1, %r3, %r4;
	@%p1 bra 	$L__BB3_2;
	mul.wide.s32 	%rd3, %r3, 8;
	add.s64 	%rd4, %rd1, %rd3;
	mov.b32 	%r6, 0;
	mov.b32 	%r7, 99;
	st.global.v2.u32 	[%rd4+256], {%r7, %r6};
$L__BB3_2:
	setp.ne.s32 	%p2, %r1, 0;
	setp.gt.u32 	%p3, %r2, 31;
	or.pred  	%p4, %p2, %p3;
	@%p4 bra 	$L__BB3_4;
	mul.wide.u32 	%rd5, %r2, 8;
	add.s64 	%rd6, %rd1, %rd5;
	mov.b32 	%r9, 0;
	st.global.v2.u32 	[%rd6], {%r9, %r9};
$L__BB3_4:
	ret;

}
	// .globl	_ZN3cub18CUB_300001_SM_10006detail4scan16DeviceScanKernelINS2_10policy_hubIiiijN4cuda3std3__44plusIvEEE10Policy1000EPiSC_NS0_13ScanTileStateIiLb1EEES9_NS1_10InputValueIiSC_EEjiLb0EiEEvT0_T1_T2_iT3_T4_T5_
.visible .entry _ZN3cub18CUB_300001_SM_10006detail4scan16DeviceScanKernelINS2_10policy_hubIiiijN4cuda3std3__44plusIvEEE10Policy1000EPiSC_NS0_13ScanTileStateIiLb1EEES9_NS1_10InputValueIiSC_EEjiLb0EiEEvT0_T1_T2_iT3_T4_T5_(
	.param .u64 .ptr .align 1 _ZN3cub18CUB_300001_SM_10006detail4scan16DeviceScanKernelINS2_10policy_hubIiiijN4cuda3std3__44plusIvEEE10Policy1000EPiSC_NS0_13ScanTileStateIiLb1EEES9_NS1_10InputValueIiSC_EEjiLb0EiEEvT0_T1_T2_iT3_T4_T5__param_0,
	.param .u64 .ptr .align 1 _ZN3cub18CUB_300001_SM_10006detail4scan16DeviceScanKernelINS2_10policy_hubIiiijN4cuda3std3__44plusIvEEE10Policy1000EPiSC_NS0_13ScanTileStateIiLb1EEES9_NS1_10InputValueIiSC_EEjiLb0EiEEvT0_T1_T2_iT3_T4_T5__param_1,
	.param .align 8 .b8 _ZN3cub18CUB_300001_SM_10006detail4scan16DeviceScanKernelINS2_10policy_hubIiiijN4cuda3std3__44plusIvEEE10Policy1000EPiSC_NS0_13ScanTileStateIiLb1EEES9_NS1_10InputValueIiSC_EEjiLb0EiEEvT0_T1_T2_iT3_T4_T5__param_2[8],
	.param .u32 _ZN3cub18CUB_300001_SM_10006detail4scan16DeviceScanKernelINS2_10policy_hubIiiijN4cuda3std3__44plusIvEEE10Policy1000EPiSC_NS0_13ScanTileStateIiLb1EEES9_NS1_10InputValueIiSC_EEjiLb0EiEEvT0_T1_T2_iT3_T4_T5__param_3,
	.param .align 1 .b8 _ZN3cub18CUB_300001_SM_10006detail4scan16DeviceScanKernelINS2_10policy_hubIiiijN4cuda3std3__44plusIvEEE10Policy1000EPiSC_NS0_13ScanTileStateIiLb1EEES9_NS1_10InputValueIiSC_EEjiLb0EiEEvT0_T1_T2_iT3_T4_T5__param_4[1],
	.param .align 8 .b8 _ZN3cub18CUB_300001_SM_10006detail4scan16DeviceScanKernelINS2_10policy_hubIiiijN4cuda3std3__44plusIvEEE10Policy1000EPiSC_NS0_13ScanTileStateIiLb1EEES9_NS1_10InputValueIiSC_EEjiLb0EiEEvT0_T1_T2_iT3_T4_T5__param_5[16],
	.param .u32 _ZN3cub18CUB_300001_SM_10006detail4scan16DeviceScanKernelINS2_10policy_hubIiiijN4cuda3std3__44plusIvEEE10Policy1000EPiSC_NS0_13ScanTileStateIiLb1EEES9_NS1_10InputValueIiSC_EEjiLb0EiEEvT0_T1_T2_iT3_T4_T5__param_6
)
.maxntid 384
{
	.reg .pred 	%p<160>;
	.reg .b16 	%rs<3>;
	.reg .b32 	%r<1038>;
	.reg .b64 	%rd<61>;
	// demoted variable
	.shared .align 16 .b8 _ZZN3cub18CUB_300001_SM_10006detail4scan16DeviceScanKernelINS2_10policy_hubIiiijN4cuda3std3__44plusIvEEE10Policy1000EPiSC_NS0_13ScanTileStateIiLb1EEES9_NS1_10InputValueIiSC_EEjiLb0EiEEvT0_T1_T2_iT3_T4_T5_E12temp_storage[33808];
	ld.param.u32 	%r241, [_ZN3cub18CUB_300001_SM_10006detail4scan16DeviceScanKernelINS2_10policy_hubIiiijN4cuda3std3__44plusIvEEE10Policy1000EPiSC_NS0_13ScanTileStateIiLb1EEES9_NS1_10InputValueIiSC_EEjiLb0EiEEvT0_T1_T2_iT3_T4_T5__param_5];
	bfe.u32 	%r242, %r241, 0, 8;
	cvt.u16.u32 	%rs1, %r242;
	and.b16  	%rs2, %rs1, 255;
	ld.param.u64 	%rd14, [_ZN3cub18CUB_300001_SM_10006detail4scan16DeviceScanKernelINS2_10policy_hubIiiijN4cuda3std3__44plusIvEEE10Policy1000EPiSC_NS0_13ScanTileStateIiLb1EEES9_NS1_10InputValueIiSC_EEjiLb0EiEEvT0_T1_T2_iT3_T4_T5__param_2];
	ld.param.u64 	%rd2, [_ZN3cub18CUB_300001_SM_10006detail4scan16DeviceScanKernelINS2_10policy_hubIiiijN4cuda3std3__44plusIvEEE10Policy1000EPiSC_NS0_13ScanTileStateIiLb1EEES9_NS1_10InputValueIiSC_EEjiLb0EiEEvT0_T1_T2_iT3_T4_T5__param_5+8];
	ld.param.u64 	%rd15, [_ZN3cub18CUB_300001_SM_10006detail4scan16DeviceScanKernelINS2_10policy_hubIiiijN4cuda3std3__44plusIvEEE10Policy1000EPiSC_NS0_13ScanTileStateIiLb1EEES9_NS1_10InputValueIiSC_EEjiLb0EiEEvT0_T1_T2_iT3_T4_T5__param_0];
	ld.param.u32 	%r240, [_ZN3cub18CUB_300001_SM_10006detail4scan16DeviceScanKernelINS2_10policy_hubIiiijN4cuda3std3__44plusIvEEE10Policy1000EPiSC_NS0_13ScanTileStateIiLb1EEES9_NS1_10InputValueIiSC_EEjiLb0EiEEvT0_T1_T2_iT3_T4_T5__param_6];
	cvta.to.global.u64 	%rd1, %rd15;
	setp.eq.s16 	%p1, %rs2, 0;
	@%p1 bra 	$L__BB4_2;
	cvta.to.global.u64 	%rd16, %rd2;
	ld.global.u32 	%r985, [%rd16];
	bra.uni 	$L__BB4_3;
$L__BB4_2:
	cvt.u32.u64 	%r985, %rd2;
$L__BB4_3:
	ld.param.u32 	%r983, [_ZN3cub18CUB_300001_SM_10006detail4scan16DeviceScanKernelINS2_10policy_hubIiiijN4cuda3std3__44plusIvEEE10Policy1000EPiSC_NS0_13ScanTileStateIiLb1EEES9_NS1_10InputValueIiSC_EEjiLb0EiEEvT0_T1_T2_iT3_T4_T5__param_3];
	mov.u32 	%r243, %ctaid.x;
	add.s32 	%r986, %r983, %r243;
	mul.lo.s32 	%r5, %r986, 8448;
	sub.s32 	%r6, %r240, %r5;
	setp.lt.u32 	%p2, %r6, 8449;
	@%p2 bra 	$L__BB4_29;
	cvt.u64.u32 	%rd40, %r5;
	mov.u32 	%r7, %tid.x;
	and.b32  	%r628, %r7, 31;
	and.b32  	%r629, %r7, 992;
	mul.lo.s32 	%r630, %r629, 22;
	or.b32  	%r631, %r630, %r628;
	cvt.u64.u32 	%rd41, %r631;
	add.s64 	%rd4, %rd41, %rd40;
	shl.b64 	%rd42, %rd4, 2;
	add.s64 	%rd43, %rd1, %rd42;
	ld.global.u32 	%r632, [%rd43];
	ld.global.u32 	%r633, [%rd43+128];
	ld.global.u32 	%r634, [%rd43+256];
	ld.global.u32 	%r635, [%rd43+384];
	ld.global.u32 	%r636, [%rd43+512];
	ld.global.u32 	%r637, [%rd43+640];
	ld.global.u32 	%r638, [%rd43+768];
	ld.global.u32 	%r639, [%rd43+896];
	ld.global.u32 	%r640, [%rd43+1024];
	ld.global.u32 	%r641, [%rd43+1152];
	ld.global.u32 	%r642, [%rd43+1280];
	ld.global.u32 	%r643, [%rd43+1408];
	ld.global.u32 	%r644, [%rd43+1536];
	ld.global.u32 	%r645, [%rd43+1664];
	ld.global.u32 	%r646, [%rd43+1792];
	ld.global.u32 	%r647, [%rd43+1920];
	ld.global.u32 	%r648, [%rd43+2048];
	ld.global.u32 	%r649, [%rd43+2176];
	ld.global.u32 	%r650, [%rd43+2304];
	ld.global.u32 	%r651, [%rd43+2432];
	ld.global.u32 	%r652, [%rd43+2560];
	ld.global.u32 	%r653, [%rd43+2688];
	// begin inline asm
	mov.u32 %r627, %laneid;
	// end inline asm
	shr.u32 	%r9, %r7, 5;
	mad.lo.s32 	%r654, %r9, 704, %r627;
	shl.b32 	%r655, %r654, 2;
	mov.u32 	%r656, _ZZN3cub18CUB_300001_SM_10006detail4scan16DeviceScanKernelINS2_10policy_hubIiiijN4cuda3std3__44plusIvEEE10Policy1000EPiSC_NS0_13ScanTileStateIiLb1EEES9_NS1_10InputValueIiSC_EEjiLb0EiEEvT0_T1_T2_iT3_T4_T5_E12temp_storage;
	add.s32 	%r10, %r656, %r655;
	st.shared.u32 	[%r10], %r632;
	st.shared.u32 	[%r10+128], %r633;
	st.shared.u32 	[%r10+256], %r634;
	st.shared.u32 	[%r10+384], %r635;
	st.shared.u32 	[%r10+512], %r636;
	st.shared.u32 	[%r10+640], %r637;
	st.shared.u32 	[%r10+768], %r638;
	st.shared.u32 	[%r10+896], %r639;
	st.shared.u32 	[%r10+1024], %r640;
	st.shared.u32 	[%r10+1152], %r641;
	st.shared.u32 	[%r10+1280], %r642;
	st.shared.u32 	[%r10+1408], %r643;
	st.shared.u32 	[%r10+1536], %r644;
	st.shared.u32 	[%r10+1664], %r645;
	st.shared.u32 	[%r10+1792], %r646;
	st.shared.u32 	[%r10+1920], %r647;
	st.shared.u32 	[%r10+2048], %r648;
	st.shared.u32 	[%r10+2176], %r649;
	st.shared.u32 	[%r10+2304], %r650;
	st.shared.u32 	[%r10+2432], %r651;
	st.shared.u32 	[%r10+2560], %r652;
	st.shared.u32 	[%r10+2688], %r653;
	bar.warp.sync 	-1;
	mad.lo.s32 	%r11, %r627, 84, %r10;
	ld.shared.v2.u32 	{%r12, %r13}, [%r11];
	ld.shared.v2.u32 	{%r14, %r15}, [%r11+8];
	ld.shared.v2.u32 	{%r16, %r17}, [%r11+16];
	ld.shared.v2.u32 	{%r18, %r19}, [%r11+24];
	ld.shared.v2.u32 	{%r20, %r21}, [%r11+32];
	ld.shared.v2.u32 	{%r22, %r23}, [%r11+40];
	ld.shared.v2.u32 	{%r24, %r25}, [%r11+48];
	ld.shared.v2.u32 	{%r26, %r27}, [%r11+56];
	ld.shared.v2.u32 	{%r28, %r29}, [%r11+64];
	ld.shared.v2.u32 	{%r30, %r31}, [%r11+72];
	ld.shared.v2.u32 	{%r32, %r33}, [%r11+80];
	bar.sync 	0;
	setp.ne.s32 	%p104, %r986, 0;
	@%p104 bra 	$L__BB4_9;
	add.s32 	%r878, %r13, %r12;
	add.s32 	%r879, %r14, %r878;
	add.s32 	%r880, %r15, %r879;
	add.s32 	%r881, %r16, %r880;
	add.s32 	%r882, %r17, %r881;
	add.s32 	%r883, %r18, %r882;
	add.s32 	%r884, %r19, %r883;
	add.s32 	%r885, %r20, %r884;
	add.s32 	%r886, %r21, %r885;
	add.s32 	%r887, %r22, %r886;
	add.s32 	%r888, %r23, %r887;
	add.s32 	%r889, %r24, %r888;
	add.s32 	%r890, %r25, %r889;
	add.s32 	%r891, %r26, %r890;
	add.s32 	%r892, %r27, %r891;
	add.s32 	%r893, %r28, %r892;
	add.s32 	%r894, %r29, %r893;
	add.s32 	%r895, %r30, %r894;
	add.s32 	%r896, %r31, %r895;
	add.s32 	%r897, %r32, %r896;
	add.s32 	%r852, %r33, %r897;
	mov.b32 	%r850, 1;
	mov.b32 	%r875, 0;
	mov.b32 	%r877, -1;
	// begin inline asm
	{  .reg .s32 r0;  .reg .pred p;  shfl.sync.up.b32 r0|p, %r852, %r850, %r875, %r877;  @p add.s32 r0, r0, %r852;  mov.s32 %r848, r0;}
	// end inline asm
	mov.b32 	%r856, 2;
	// begin inline asm
	{  .reg .s32 r0;  .reg .pred p;  shfl.sync.up.b32 r0|p, %r848, %r856, %r875, %r877;  @p add.s32 r0, r0, %r848;  mov.s32 %r854, r0;}
	// end inline asm
	mov.b32 	%r862, 4;
	// begin inline asm
	{  .reg .s32 r0;  .reg .pred p;  shfl.sync.up.b32 r0|p, %r854, %r862, %r875, %r877;  @p add.s32 r0, r0, %r854;  mov.s32 %r860, r0;}
	// end inline asm
	mov.b32 	%r868, 8;
	// begin inline asm
	{  .reg .s32 r0;  .reg .pred p;  shfl.sync.up.b32 r0|p, %r860, %r868, %r875, %r877;  @p add.s32 r0, r0, %r860;  mov.s32 %r866, r0;}
	// end inline asm
	mov.b32 	%r874, 16;
	// begin inline asm
	{  .reg .s32 r0;  .reg .pred p;  shfl.sync.up.b32 r0|p, %r866, %r874, %r875, %r877;  @p add.s32 r0, r0, %r866;  mov.s32 %r872, r0;}
	// end inline asm
	setp.ne.s32 	%p146, %r627, 31;
	@%p146 bra 	$L__BB4_7;
	shl.b32 	%r898, %r9, 2;
	add.s32 	%r900, %r656, %r898;
	st.shared.u32 	[%r900+16], %r872;
$L__BB4_7:
	bar.sync 	0;
	ld.shared.v4.u32 	{%r901, %r902, %r903, %r904}, [_ZZN3cub18CUB_300001_SM_10006detail4scan16DeviceScanKernelINS2_10policy_hubIiiijN4cuda3std3__44plusIvEEE10Policy1000EPiSC_NS0_13ScanTileStateIiLb1EEES9_NS1_10InputValueIiSC_EEjiLb0EiEEvT0_T1_T2_iT3_T4_T5_E12temp_storage+16];
	add.s32 	%r905, %r902, %r901;
	setp.eq.s32 	%p147, %r9, 2;
	selp.b32 	%r906, %r905, %r901, %p147;
	add.s32 	%r907, %r905, %r903;
	setp.eq.s32 	%p148, %r9, 3;
	selp.b32 	%r908, %r907, %r906, %p148;
	add.s32 	%r909, %r907, %r904;
	setp.eq.s32 	%p149, %r9, 4;
	selp.b32 	%r910, %r909, %r908, %p149;
	ld.shared.v4.u32 	{%r911, %r912, %r913, %r914}, [_ZZN3cub18CUB_300001_SM_10006detail4scan16DeviceScanKernelINS2_10policy_hubIiiijN4cuda3std3__44plusIvEEE10Policy1000EPiSC_NS0_13ScanTileStateIiLb1EEES9_NS1_10InputValueIiSC_EEjiLb0EiEEvT0_T1_T2_iT3_T4_T5_E12temp_storage+32];
	add.s32 	%r915, %r909, %r911;
	setp.eq.s32 	%p150, %r9, 5;
	selp.b32 	%r916, %r915, %r910, %p150;
	add.s32 	%r917, %r915, %r912;
	setp.eq.s32 	%p151, %r9, 6;
	selp.b32 	%r918, %r917, %r916, %p151;
	add.s32 	%r919, %r917, %r913;
	setp.eq.s32 	%p152, %r9, 7;
	selp.b32 	%r920, %r919, %r918, %p152;
	add.s32 	%r921, %r919, %r914;
	setp.eq.s32 	%p153, %r9, 8;
	selp.b32 	%r922, %r921, %r920, %p153;
	ld.shared.v4.u32 	{%r923, %r924, %r925, %r926}, [_ZZN3cub18CUB_300001_SM_10006detail4scan16DeviceScanKernelINS2_10policy_hubIiiijN4cuda3std3__44plusIvEEE10Policy1000EPiSC_NS0_13ScanTileStateIiLb1EEES9_NS1_10InputValueIiSC_EEjiLb0EiEEvT0_T1_T2_iT3_T4_T5_E12temp_storage+48];
	add.s32 	%r927, %r921, %r923;
	setp.eq.s32 	%p154, %r9, 9;
	selp.b32 	%r928, %r927, %r922, %p154;
	add.s32 	%r929, %r927, %r924;
	setp.eq.s32 	%p155, %r9, 10;
	selp.b32 	%r930, %r929, %r928, %p155;
	add.s32 	%r931, %r929, %r925;
	setp.eq.s32 	%p156, %r9, 11;
	selp.b32 	%r932, %r931, %r930, %p156;
	setp.lt.u32 	%p157, %r7, 32;
	selp.b32 	%r933, 0, %r932, %p157;
	setp.eq.s32 	%p158, %r627, 0;
	sub.s32 	%r934, %r872, %r852;
	selp.b32 	%r935, 0, %r934, %p158;
	add.s32 	%r936, %r935, %r985;
	add.s32 	%r1000, %r936, %r933;
	add.s32 	%r937, %r926, %r985;
	add.s32 	%r37, %r937, %r931;
	setp.ne.s32 	%p159, %r7, 0;
	@%p159 bra 	$L__BB4_28;
	add.s64 	%rd55, %rd14, 256;
	mov.b32 	%r938, 101;
	// begin inline asm
	st.relaxed.gpu.v2.u32 [%rd55], {%r938, %r37};
	// end inline asm
	bra.uni 	$L__BB4_28;
$L__BB4_9:
	add.s32 	%r687, %r13, %r12;
	add.s32 	%r688, %r14, %r687;
	add.s32 	%r689, %r15, %r688;
	add.s32 	%r690, %r16, %r689;
	add.s32 	%r691, %r17, %r690;
	add.s32 	%r692, %r18, %r691;
	add.s32 	%r693, %r19, %r692;
	add.s32 	%r694, %r20, %r693;
	add.s32 	%r695, %r21, %r694;
	add.s32 	%r696, %r22, %r695;
	add.s32 	%r697, %r23, %r696;
	add.s32 	%r698, %r24, %r697;
	add.s32 	%r699, %r25, %r698;
	add.s32 	%r700, %r26, %r699;
	add.s32 	%r701, %r27, %r700;
	add.s32 	%r702, %r28, %r701;
	add.s32 	%r703, %r29, %r702;
	add.s32 	%r704, %r30, %r703;
	add.s32 	%r705, %r31, %r704;
	add.s32 	%r706, %r32, %r705;
	add.s32 	%r661, %r33, %r706;
	mov.b32 	%r659, 1;
	mov.b32 	%r684, 0;
	mov.b32 	%r686, -1;
	// begin inline asm
	{  .reg .s32 r0;  .reg .pred p;  shfl.sync.up.b32 r0|p, %r661, %r659, %r684, %r686;  @p add.s32 r0, r0, %r661;  mov.s32 %r657, r0;}
	// end inline asm
	mov.b32 	%r665, 2;
	// begin inline asm
	{  .reg .s32 r0;  .reg .pred p;  shfl.sync.up.b32 r0|p, %r657, %r665, %r684, %r686;  @p add.s32 r0, r0, %r657;  mov.s32 %r663, r0;}
	// end inline asm
	mov.b32 	%r671, 4;
	// begin inline asm
	{  .reg .s32 r0;  .reg .pred p;  shfl.sync.up.b32 r0|p, %r663, %r671, %r684, %r686;  @p add.s32 r0, r0, %r663;  mov.s32 %r669, r0;}
	// end inline asm
	mov.b32 	%r677, 8;
	// begin inline asm
	{  .reg .s32 r0;  .reg .pred p;  shfl.sync.up.b32 r0|p, %r669, %r677, %r684, %r686;  @p add.s32 r0, r0, %r669;  mov.s32 %r675, r0;}
	// end inline asm
	mov.b32 	%r683, 16;
	// begin inline asm
	{  .reg .s32 r0;  .reg .pred p;  shfl.sync.up.b32 r0|p, %r675, %r683, %r684, %r686;  @p add.s32 r0, r0, %r675;  mov.s32 %r681, r0;}
	// end inline asm
	setp.ne.s32 	%p105, %r627, 31;
	@%p105 bra 	$L__BB4_11;
	shl.b32 	%r707, %r9, 2;
	add.s32 	%r709, %r656, %r707;
	st.shared.u32 	[%r709+16], %r681;
$L__BB4_11:
	sub.s32 	%r710, %r681, %r661;
	bar.sync 	0;
	ld.shared.v4.u32 	{%r711, %r712, %r713, %r714}, [_ZZN3cub18CUB_300001_SM_10006detail4scan16DeviceScanKernelINS2_10policy_hubIiiijN4cuda3std3__44plusIvEEE10Policy1000EPiSC_NS0_13ScanTileStateIiLb1EEES9_NS1_10InputValueIiSC_EEjiLb0EiEEvT0_T1_T2_iT3_T4_T5_E12temp_storage+16];
	add.s32 	%r715, %r712, %r711;
	setp.eq.s32 	%p106, %r9, 2;
	selp.b32 	%r716, %r715, %r711, %p106;
	add.s32 	%r717, %r715, %r713;
	setp.eq.s32 	%p107, %r9, 3;
	selp.b32 	%r718, %r717, %r716, %p107;
	add.s32 	%r719, %r717, %r714;
	setp.eq.s32 	%p108, %r9, 4;
	selp.b32 	%r720, %r719, %r718, %p108;
	ld.shared.v4.u32 	{%r721, %r722, %r723, %r724}, [_ZZN3cub18CUB_300001_SM_10006detail4scan16DeviceScanKernelINS2_10policy_hubIiiijN4cuda3std3__44plusIvEEE10Policy1000EPiSC_NS0_13ScanTileStateIiLb1EEES9_NS1_10InputValueIiSC_EEjiLb0EiEEvT0_T1_T2_iT3_T4_T5_E12temp_storage+32];
	add.s32 	%r725, %r719, %r721;
	setp.eq.s32 	%p109, %r9, 5;
	selp.b32 	%r726, %r725, %r720, %p109;
	add.s32 	%r727, %r725, %r722;
	setp.eq.s32 	%p110, %r9, 6;
	selp.b32 	%r728, %r727, %r726, %p110;
	add.s32 	%r729, %r727, %r723;
	setp.eq.s32 	%p111, %r9, 7;
	selp.b32 	%r730, %r729, %r728, %p111;
	add.s32 	%r731, %r729, %r724;
	setp.eq.s32 	%p112, %r9, 8;
	selp.b32 	%r732, %r731, %r730, %p112;
	ld.shared.v4.u32 	{%r733, %r734, %r735, %r736}, [_ZZN3cub18CUB_300001_SM_10006detail4scan16DeviceScanKernelINS2_10policy_hubIiiijN4cuda3std3__44plusIvEEE10Policy1000EPiSC_NS0_13ScanTileStateIiLb1EEES9_NS1_10InputValueIiSC_EEjiLb0EiEEvT0_T1_T2_iT3_T4_T5_E12temp_storage+48];
	add.s32 	%r737, %r731, %r733;
	setp.eq.s32 	%p113, %r9, 9;
	selp.b32 	%r738, %r737, %r732, %p113;
	add.s32 	%r739, %r737, %r734;
	setp.eq.s32 	%p114, %r9, 10;
	selp.b32 	%r740, %r739, %r738, %p114;
	add.s32 	%r741, %r739, %r735;
	setp.eq.s32 	%p115, %r9, 11;
	selp.b32 	%r742, %r741, %r740, %p115;
	add.s32 	%r40, %r741, %r736;
	setp.gt.u32 	%p116, %r7, 31;
	setp.lt.u32 	%p117, %r7, 32;
	setp.eq.s32 	%p118, %r627, 0;
	selp.b32 	%r743, 0, %r710, %p118;
	add.s32 	%r999, %r742, %r743;
	selp.b32 	%r42, %r710, %r999, %p117;
	@%p116 bra 	$L__BB4_27;
	setp.ne.s32 	%p119, %r7, 0;
	mul.wide.s32 	%rd44, %r986, 8;
	add.s64 	%rd5, %rd14, %rd44;
	@%p119 bra 	$L__BB4_14;
	st.shared.u32 	[_ZZN3cub18CUB_300001_SM_10006detail4scan16DeviceScanKernelINS2_10policy_hubIiiijN4cuda3std3__44plusIvEEE10Policy1000EPiSC_NS0_13ScanTileStateIiLb1EEES9_NS1_10InputValueIiSC_EEjiLb0EiEEvT0_T1_T2_iT3_T4_T5_E12temp_storage+12], %r40;
	add.s64 	%rd45, %rd5, 256;
	mov.b32 	%r744, 100;
	// begin inline asm
	st.relaxed.gpu.v2.u32 [%rd45], {%r744, %r40};
	// end inline asm
$L__BB4_14:
	not.b32 	%r750, %r7;
	add.s32 	%r994, %r986, %r750;
	mov.b32 	%r746, 830;
	// begin inline asm
	nanosleep.u32 %r746;
	// end inline asm
	mul.wide.s32 	%rd47, %r994, 8;
	add.s64 	%rd48, %rd14, %rd47;
	add.s64 	%rd46, %rd48, 256;
	// begin inline asm
	ld.relaxed.gpu.v2.u32 {%r996, %r988}, [%rd46];
	// end inline asm
	mov.b32 	%r989, 952;
$L__BB4_15:
	setp.eq.s32 	%p120, %r996, 99;
	mov.b32 	%r751, -1;
	vote.sync.any.pred 	%p121, %p120, %r751;
	not.pred 	%p122, %p121;
	@%p122 bra 	$L__BB4_17;
	mul.lo.s32 	%r846, %r986, 16807;
	and.b32  	%r986, %r846, 2147483647;
	add.s32 	%r847, %r989, 1;
	rem.u32 	%r843, %r986, %r847;
	// begin inline asm
	nanosleep.u32 %r843;
	// end inline asm
	shr.u32 	%r989, %r989, 1;
	// begin inline asm
	ld.relaxed.gpu.v2.u32 {%r996, %r988}, [%rd46];
	// end inline asm
	bra.uni 	$L__BB4_15;
$L__BB4_17:
	setp.eq.s32 	%p123, %r996, 101;
	mov.b32 	%r778, -1;
	vote.sync.ballot.b32 	%r780, %p123, %r778;
	// begin inline asm
	mov.u32 %r753, %lanemask_ge;
	// end inline asm
	and.b32  	%r781, %r780, %r753;
	or.b32  	%r782, %r781, -2147483648;
	add.s32 	%r783, %r782, -1;
	not.b32 	%r784, %r782;
	and.b32  	%r785, %r784, %r783;
	popc.b32 	%r757, %r785;
	mov.b32 	%r756, 1;
	// begin inline asm
	shfl.sync.down.b32 %r754, %r988, %r756, %r757, %r778;
	// end inline asm
	setp.lt.s32 	%p125, %r627, %r757;
	selp.b32 	%r786, %r754, 0, %p125;
	add.s32 	%r760, %r786, %r988;
	mov.b32 	%r761, 2;
	// begin inline asm
	shfl.sync.down.b32 %r759, %r760, %r761, %r757, %r778;
	// end inline asm
	add.s32 	%r57, %r627, 2;
	setp.gt.s32 	%p126, %r57, %r757;
	selp.b32 	%r787, 0, %r759, %p126;
	add.s32 	%r765, %r760, %r787;
	mov.b32 	%r766, 4;
	// begin inline asm
	shfl.sync.down.b32 %r764, %r765, %r766, %r757, %r778;
	// end inline asm
	add.s32 	%r58, %r627, 4;
	setp.gt.s32 	%p127, %r58, %r757;
	selp.b32 	%r788, 0, %r764, %p127;
	add.s32 	%r770, %r765, %r788;
	mov.b32 	%r771, 8;
	// begin inline asm
	shfl.sync.down.b32 %r769, %r770, %r771, %r757, %r778;
	// end inline asm
	add.s32 	%r59, %r627, 8;
	setp.gt.s32 	%p128, %r59, %r757;
	selp.b32 	%r789, 0, %r769, %p128;
	add.s32 	%r775, %r770, %r789;
	mov.b32 	%r776, 16;
	// begin inline asm
	shfl.sync.down.b32 %r774, %r775, %r776, %r757, %r778;
	// end inline asm
	add.s32 	%r60, %r627, 16;
	setp.gt.s32 	%p129, %r60, %r757;
	selp.b32 	%r790, 0, %r774, %p129;
	add.s32 	%r993, %r775, %r790;
	add.s64 	%rd7, %rd14, 256;
	mov.b32 	%r990, 952;
$L__BB4_18:
	setp.ne.s32 	%p130, %r996, 101;
	mov.b32 	%r791, -1;
	vote.sync.all.pred 	%p131, %p130, %r791;
	not.pred 	%p132, %p131;
	@%p132 bra 	$L__BB4_23;
	shr.u32 	%r990, %r990, 1;
	mul.wide.s32 	%rd51, %r994, 8;
	add.s64 	%rd52, %rd7, %rd51;
	add.s64 	%rd50, %rd52, -256;
	// begin inline asm
	ld.relaxed.gpu.v2.u32 {%r996, %r997}, [%rd50];
	// end inline asm
	mov.u32 	%r998, %r990;
$L__BB4_20:
	setp.eq.s32 	%p136, %r996, 99;
	mov.b32 	%r799, -1;
	vote.sync.any.pred 	%p137, %p136, %r799;
	not.pred 	%p138, %p137;
	@%p138 bra 	$L__BB4_22;
	mul.lo.s32 	%r841, %r986, 16807;
	and.b32  	%r986, %r841, 2147483647;
	add.s32 	%r842, %r998, 1;
	rem.u32 	%r838, %r986, %r842;
	// begin inline asm
	nanosleep.u32 %r838;
	// end inline asm
	shr.u32 	%r998, %r998, 1;
	// begin inline asm
	ld.relaxed.gpu.v2.u32 {%r996, %r997}, [%rd50];
	// end inline asm
	bra.uni 	$L__BB4_20;
$L__BB4_22:
	setp.eq.s32 	%p139, %r996, 101;
	mov.b32 	%r825, -1;
	vote.sync.ballot.b32 	%r826, %p139, %r825;
	and.b32  	%r827, %r826, %r753;
	or.b32  	%r828, %r827, -2147483648;
	add.s32 	%r829, %r828, -1;
	not.b32 	%r830, %r828;
	and.b32  	%r831, %r830, %r829;
	popc.b32 	%r804, %r831;
	mov.b32 	%r803, 1;
	// begin inline asm
	shfl.sync.down.b32 %r801, %r997, %r803, %r804, %r825;
	// end inline asm
	setp.lt.s32 	%p141, %r627, %r804;
	selp.b32 	%r832, %r801, 0, %p141;
	add.s32 	%r807, %r832, %r997;
	mov.b32 	%r808, 2;
	// begin inline asm
	shfl.sync.down.b32 %r806, %r807, %r808, %r804, %r825;
	// end inline asm
	setp.gt.s32 	%p142, %r57, %r804;
	selp.b32 	%r833, 0, %r806, %p142;
	add.s32 	%r812, %r807, %r833;
	mov.b32 	%r813, 4;
	// begin inline asm
	shfl.sync.down.b32 %r811, %r812, %r813, %r804, %r825;
	// end inline asm
	setp.gt.s32 	%p143, %r58, %r804;
	selp.b32 	%r834, 0, %r811, %p143;
	add.s32 	%r817, %r812, %r834;
	mov.b32 	%r818, 8;
	// begin inline asm
	shfl.sync.down.b32 %r816, %r817, %r818, %r804, %r825;
	// end inline asm
	setp.gt.s32 	%p144, %r59, %r804;
	selp.b32 	%r835, 0, %r816, %p144;
	add.s32 	%r822, %r817, %r835;
	mov.b32 	%r823, 16;
	// begin inline asm
	shfl.sync.down.b32 %r821, %r822, %r823, %r804, %r825;
	// end inline asm
	setp.gt.s32 	%p145, %r60, %r804;
	selp.b32 	%r836, 0, %r821, %p145;
	add.s32 	%r837, %r836, %r993;
	add.s32 	%r993, %r837, %r822;
	add.s32 	%r994, %r994, -32;
	bra.uni 	$L__BB4_18;
$L__BB4_23:
	@%p119 bra 	$L__BB4_25;
	add.s32 	%r794, %r993, %r40;
	add.s64 	%rd49, %rd5, 256;
	mov.b32 	%r793, 101;
	// begin inline asm
	st.relaxed.gpu.v2.u32 [%rd49], {%r793, %r794};
	// end inline asm
	st.shared.u32 	[_ZZN3cub18CUB_300001_SM_10006detail4scan16DeviceScanKernelINS2_10policy_hubIiiijN4cuda3std3__44plusIvEEE10Policy1000EPiSC_NS0_13ScanTileStateIiLb1EEES9_NS1_10InputValueIiSC_EEjiLb0EiEEvT0_T1_T2_iT3_T4_T5_E12temp_storage+4], %r993;
	st.shared.u32 	[_ZZN3cub18CUB_300001_SM_10006detail4scan16DeviceScanKernelINS2_10policy_hubIiiijN4cuda3std3__44plusIvEEE10Policy1000EPiSC_NS0_13ScanTileStateIiLb1EEES9_NS1_10InputValueIiSC_EEjiLb0EiEEvT0_T1_T2_iT3_T4_T5_E12temp_storage+8], %r794;
$L__BB4_25:
	setp.ne.s32 	%p134, %r627, 0;
	mov.u32 	%r999, %r42;
	@%p134 bra 	$L__BB4_27;
	st.shared.u32 	[_ZZN3cub18CUB_300001_SM_10006detail4scan16DeviceScanKernelINS2_10policy_hubIiiijN4cuda3std3__44plusIvEEE10Policy1000EPiSC_NS0_13ScanTileStateIiLb1EEES9_NS1_10InputValueIiSC_EEjiLb0EiEEvT0_T1_T2_iT3_T4_T5_E12temp_storage+76], %r993;
	mov.u32 	%r999, %r993;
$L__BB4_27:
	bar.sync 	0;
	setp.eq.s32 	%p135, %r7, 0;
	ld.shared.u32 	%r795, [_ZZN3cub18CUB_300001_SM_10006detail4scan16DeviceScanKernelINS2_10policy_hubIiiijN4cuda3std3__44plusIvEEE10Policy1000EPiSC_NS0_13ScanTileStateIiLb1EEES9_NS1_10InputValueIiSC_EEjiLb0EiEEvT0_T1_T2_iT3_T4_T5_E12temp_storage+76];
	selp.b32 	%r796, 0, %r795, %p135;
	add.s32 	%r1000, %r796, %r999;
$L__BB4_28:
	ld.param.u64 	%rd60, [_ZN3cub18CUB_300001_SM_10006detail4scan16DeviceScanKernelINS2_10policy_hubIiiijN4cuda3std3__44plusIvEEE10Policy1000EPiSC_NS0_13ScanTileStateIiLb1EEES9_NS1_10InputValueIiSC_EEjiLb0EiEEvT0_T1_T2_iT3_T4_T5__param_1];
	add.s32 	%r940, %r1000, %r12;
	add.s32 	%r941, %r13, %r940;
	add.s32 	%r942, %r14, %r941;
	add.s32 	%r943, %r15, %r942;
	add.s32 	%r944, %r16, %r943;
	add.s32 	%r945, %r17, %r944;
	add.s32 	%r946, %r18, %r945;
	add.s32 	%r947, %r19, %r946;
	add.s32 	%r948, %r20, %r947;
	add.s32 	%r949, %r21, %r948;
	add.s32 	%r950, %r22, %r949;
	add.s32 	%r951, %r23, %r950;
	add.s32 	%r952, %r24, %r951;
	add.s32 	%r953, %r25, %r952;
	add.s32 	%r954, %r26, %r953;
	add.s32 	%r955, %r27, %r954;
	add.s32 	%r956, %r28, %r955;
	add.s32 	%r957, %r29, %r956;
	add.s32 	%r958, %r30, %r957;
	add.s32 	%r959, %r31, %r958;
	add.s32 	%r960, %r32, %r959;
	bar.sync 	0;
	st.shared.v2.u32 	[%r11], {%r1000, %r940};
	st.shared.v2.u32 	[%r11+8], {%r941, %r942};
	st.shared.v2.u32 	[%r11+16], {%r943, %r944};
	st.shared.v2.u32 	[%r11+24], {%r945, %r946};
	st.shared.v2.u32 	[%r11+32], {%r947, %r948};
	st.shared.v2.u32 	[%r11+40], {%r949, %r950};
	st.shared.v2.u32 	[%r11+48], {%r951, %r952};
	st.shared.v2.u32 	[%r11+56], {%r953, %r954};
	st.shared.v2.u32 	[%r11+64], {%r955, %r956};
	st.shared.v2.u32 	[%r11+72], {%r957, %r958};
	st.shared.v2.u32 	[%r11+80], {%r959, %r960};
	bar.warp.sync 	-1;
	ld.shared.u32 	%r961, [%r10];
	ld.shared.u32 	%r962, [%r10+128];
	ld.shared.u32 	%r963, [%r10+256];
	ld.shared.u32 	%r964, [%r10+384];
	ld.shared.u32 	%r965, [%r10+512];
	ld.shared.u32 	%r966, [%r10+640];
	ld.shared.u32 	%r967, [%r10+768];
	ld.shared.u32 	%r968, [%r10+896];
	ld.shared.u32 	%r969, [%r10+1024];
	ld.shared.u32 	%r970, [%r10+1152];
	ld.shared.u32 	%r971, [%r10+1280];
	ld.shared.u32 	%r972, [%r10+1408];
	ld.shared.u32 	%r973, [%r10+1536];
	ld.shared.u32 	%r974, [%r10+1664];
	ld.shared.u32 	%r975, [%r10+1792];
	ld.shared.u32 	%r976, [%r10+1920];
	ld.shared.u32 	%r977, [%r10+2048];
	ld.shared.u32 	%r978, [%r10+2176];
	ld.shared.u32 	%r979, [%r10+2304];
	ld.shared.u32 	%r980, [%r10+2432];
	ld.shared.u32 	%r981, [%r10+2560];
	ld.shared.u32 	%r982, [%r10+2688];
	cvta.to.global.u64 	%rd56, %rd60;
	add.s64 	%rd58, %rd56, %rd42;
	st.global.u32 	[%rd58], %r961;
	st.global.u32 	[%rd58+128], %r962;
	st.global.u32 	[%rd58+256], %r963;
	st.global.u32 	[%rd58+384], %r964;
	st.global.u32 	[%rd58+512], %r965;
	st.global.u32 	[%rd58+640], %r966;
	st.global.u32 	[%rd58+768], %r967;
	st.global.u32 	[%rd58+896], %r968;
	st.global.u32 	[%rd58+1024], %r969;
	st.global.u32 	[%rd58+1152], %r970;
	st.global.u32 	[%rd58+1280], %r971;
	st.global.u32 	[%rd58+1408], %r972;
	st.global.u32 	[%rd58+1536], %r973;
	st.global.u32 	[%rd58+1664], %r974;
	st.global.u32 	[%rd58+1792], %r975;
	st.global.u32 	[%rd58+1920], %r976;
	st.global.u32 	[%rd58+2048], %r977;
	st.global.u32 	[%rd58+2176], %r978;
	st.global.u32 	[%rd58+2304], %r979;
	st.global.u32 	[%rd58+2432], %r980;
	st.global.u32 	[%rd58+2560], %r981;
	st.global.u32 	[%rd58+2688], %r982;
	bra.uni 	$L__BB4_143;
$L__BB4_29:
	setp.eq.s32 	%p3, %r6, 0;
	@%p3 bra 	$L__BB4_143;
	mul.wide.u32 	%rd17, %r5, 4;
	add.s64 	%rd18, %rd1, %rd17;
	mov.u32 	%r85, %tid.x;
	ld.global.u32 	%r1022, [%rd18];
	and.b32  	%r244, %r85, 31;
	and.b32  	%r245, %r85, 992;
	mul.lo.s32 	%r246, %r245, 22;
	or.b32  	%r87, %r246, %r244;
	setp.ge.u32 	%p4, %r87, %r6;
	shl.b32 	%r247, %r87, 2;
	cvt.u64.u32 	%rd19, %r247;
	add.s64 	%rd9, %rd18, %rd19;
	mov.u32 	%r1001, %r1022;
	@%p4 bra 	$L__BB4_32;
	ld.global.u32 	%r1001, [%rd9];
$L__BB4_32:
	add.s32 	%r90, %r87, 32;
	setp.ge.u32 	%p5, %r90, %r6;
	mov.u32 	%r1002, %r1022;
	@%p5 bra 	$L__BB4_34;
	ld.global.u32 	%r1002, [%rd9+128];
$L__BB4_34:
	add.s32 	%r93, %r87, 64;
	setp.ge.u32 	%p6, %r93, %r6;
	mov.u32 	%r1003, %r1022;
	@%p6 bra 	$L__BB4_36;
	ld.global.u32 	%r1003, [%rd9+256];
$L__BB4_36:
	add.s32 	%r96, %r87, 96;
	setp.ge.u32 	%p7, %r96, %r6;
	mov.u32 	%r1004, %r1022;
	@%p7 bra 	$L__BB4_38;
	ld.global.u32 	%r1004, [%rd9+384];
$L__BB4_38:
	add.s32 	%r248, %r87, 128;
	setp.ge.u32 	%p8, %r248, %r6;
	mov.u32 	%r1005, %r1022;
	@%p8 bra 	$L__BB4_40;
	ld.global.u32 	%r1005, [%rd9+512];
$L__BB4_40:
	add.s32 	%r249, %r87, 160;
	setp.ge.u32 	%p9, %r249, %r6;
	mov.u32 	%r1006, %r1022;
	@%p9 bra 	$L__BB4_42;
	ld.global.u32 	%r1006, [%rd9+640];
$L__BB4_42:
	add.s32 	%r103, %r87, 192;
	setp.ge.u32 	%p10, %r103, %r6;
	mov.u32 	%r1007, %r1022;
	@%p10 bra 	$L__BB4_44;
	ld.global.u32 	%r1007, [%rd9+768];
$L__BB4_44:
	add.s32 	%r250, %r87, 224;
	setp.ge.u32 	%p11, %r250, %r6;
	mov.u32 	%r1008, %r1022;
	@%p11 bra 	$L__BB4_46;
	ld.global.u32 	%r1008, [%rd9+896];
$L__BB4_46:
	add.s32 	%r108, %r87, 256;
	setp.ge.u32 	%p12, %r108, %r6;
	mov.u32 	%r1009, %r1022;
	@%p12 bra 	$L__BB4_48;
	ld.global.u32 	%r1009, [%rd9+1024];
$L__BB4_48:
	add.s32 	%r251, %r87, 288;
	setp.ge.u32 	%p13, %r251, %r6;
	mov.u32 	%r1010, %r1022;
	@%p13 bra 	$L__BB4_50;
	ld.global.u32 	%r1010, [%rd9+1152];
$L__BB4_50:
	add.s32 	%r113, %r87, 320;
	setp.ge.u32 	%p14, %r113, %r6;
	mov.u32 	%r1011, %r1022;
	@%p14 bra 	$L__BB4_52;
	ld.global.u32 	%r1011, [%rd9+1280];
$L__BB4_52:
	add.s32 	%r116, %r87, 352;
	setp.ge.u32 	%p15, %r116, %r6;
	mov.u32 	%r1012, %r1022;
	@%p15 bra 	$L__BB4_54;
	ld.global.u32 	%r1012, [%rd9+1408];
$L__BB4_54:
	add.s32 	%r119, %r87, 384;
	setp.ge.u32 	%p16, %r119, %r6;
	mov.u32 	%r1013, %r1022;
	@%p16 bra 	$L__BB4_56;
	ld.global.u32 	%r1013, [%rd9+1536];
$L__BB4_56:
	add.s32 	%r122, %r87, 416;
	setp.ge.u32 	%p17, %r122, %r6;
	mov.u32 	%r1014, %r1022;
	@%p17 bra 	$L__BB4_58;
	ld.global.u32 	%r1014, [%rd9+1664];
$L__BB4_58:
	add.s32 	%r252, %r87, 448;
	setp.ge.u32 	%p18, %r252, %r6;
	mov.u32 	%r1015, %r1022;
	@%p18 bra 	$L__BB4_60;
	ld.global.u32 	%r1015, [%rd9+1792];
$L__BB4_60:
	add.s32 	%r127, %r87, 480;
	setp.ge.u32 	%p19, %r127, %r6;
	mov.u32 	%r1016, %r1022;
	@%p19 bra 	$L__BB4_62;
	ld.global.u32 	%r1016, [%rd9+1920];
$L__BB4_62:
	add.s32 	%r253, %r87, 512;
	setp.ge.u32 	%p20, %r253, %r6;
	mov.u32 	%r1017, %r1022;
	@%p20 bra 	$L__BB4_64;
	ld.global.u32 	%r1017, [%rd9+2048];
$L__BB4_64:
	add.s32 	%r254, %r87, 544;
	setp.ge.u32 	%p21, %r254, %r6;
	mov.u32 	%r1018, %r1022;
	@%p21 bra 	$L__BB4_66;
	ld.global.u32 	%r1018, [%rd9+2176];
$L__BB4_66:
	add.s32 	%r134, %r87, 576;
	setp.ge.u32 	%p22, %r134, %r6;
	mov.u32 	%r1019, %r1022;
	@%p22 bra 	$L__BB4_68;
	ld.global.u32 	%r1019, [%rd9+2304];
$L__BB4_68:
	add.s32 	%r255, %r87, 608;
	setp.ge.u32 	%p23, %r255, %r6;
	mov.u32 	%r1020, %r1022;
	@%p23 bra 	$L__BB4_70;
	ld.global.u32 	%r1020, [%rd9+2432];
$L__BB4_70:
	add.s32 	%r256, %r87, 640;
	setp.ge.u32 	%p24, %r256, %r6;
	mov.u32 	%r1021, %r1022;
	@%p24 bra 	$L__BB4_72;
	ld.global.u32 	%r1021, [%rd9+2560];
$L__BB4_72:
	add.s32 	%r141, %r87, 672;
	setp.ge.u32 	%p25, %r141, %r6;
	@%p25 bra 	$L__BB4_74;
	ld.global.u32 	%r1022, [%rd9+2688];
$L__BB4_74:
	// begin inline asm
	mov.u32 %r257, %laneid;
	// end inline asm
	shr.u32 	%r145, %r85, 5;
	mad.lo.s32 	%r258, %r145, 704, %r257;
	shl.b32 	%r259, %r258, 2;
	mov.u32 	%r260, _ZZN3cub18CUB_300001_SM_10006detail4scan16DeviceScanKernelINS2_10policy_hubIiiijN4cuda3std3__44plusIvEEE10Policy1000EPiSC_NS0_13ScanTileStateIiLb1EEES9_NS1_10InputValueIiSC_EEjiLb0EiEEvT0_T1_T2_iT3_T4_T5_E12temp_storage;
	add.s32 	%r146, %r260, %r259;
	st.shared.u32 	[%r146], %r1001;
	st.shared.u32 	[%r146+128], %r1002;
	st.shared.u32 	[%r146+256], %r1003;
	st.shared.u32 	[%r146+384], %r1004;
	st.shared.u32 	[%r146+512], %r1005;
	st.shared.u32 	[%r146+640], %r1006;
	st.shared.u32 	[%r146+768], %r1007;
	st.shared.u32 	[%r146+896], %r1008;
	st.shared.u32 	[%r146+1024], %r1009;
	st.shared.u32 	[%r146+1152], %r1010;
	st.shared.u32 	[%r146+1280], %r1011;
	st.shared.u32 	[%r146+1408], %r1012;
	st.shared.u32 	[%r146+1536], %r1013;
	st.shared.u32 	[%r146+1664], %r1014;
	st.shared.u32 	[%r146+1792], %r1015;
	st.shared.u32 	[%r146+1920], %r1016;
	st.shared.u32 	[%r146+2048], %r1017;
	st.shared.u32 	[%r146+2176], %r1018;
	st.shared.u32 	[%r146+2304], %r1019;
	st.shared.u32 	[%r146+2432], %r1020;
	st.shared.u32 	[%r146+2560], %r1021;
	st.shared.u32 	[%r146+2688], %r1022;
	bar.warp.sync 	-1;
	mad.lo.s32 	%r147, %r257, 84, %r146;
	ld.shared.v2.u32 	{%r148, %r149}, [%r147];
	ld.shared.v2.u32 	{%r150, %r151}, [%r147+8];
	ld.shared.v2.u32 	{%r152, %r153}, [%r147+16];
	ld.shared.v2.u32 	{%r154, %r155}, [%r147+24];
	ld.shared.v2.u32 	{%r156, %r157}, [%r147+32];
	ld.shared.v2.u32 	{%r158, %r159}, [%r147+40];
	ld.shared.v2.u32 	{%r160, %r161}, [%r147+48];
	ld.shared.v2.u32 	{%r162, %r163}, [%r147+56];
	ld.shared.v2.u32 	{%r164, %r165}, [%r147+64];
	ld.shared.v2.u32 	{%r166, %r167}, [%r147+72];
	ld.shared.v2.u32 	{%r168, %r169}, [%r147+80];
	bar.sync 	0;
	setp.ne.s32 	%p26, %r986, 0;
	@%p26 bra 	$L__BB4_78;
	add.s32 	%r490, %r149, %r148;
	add.s32 	%r491, %r150, %r490;
	add.s32 	%r492, %r151, %r491;
	add.s32 	%r493, %r152, %r492;
	add.s32 	%r494, %r153, %r493;
	add.s32 	%r495, %r154, %r494;
	add.s32 	%r496, %r155, %r495;
	add.s32 	%r497, %r156, %r496;
	add.s32 	%r498, %r157, %r497;
	add.s32 	%r499, %r158, %r498;
	add.s32 	%r500, %r159, %r499;
	add.s32 	%r501, %r160, %r500;
	add.s32 	%r502, %r161, %r501;
	add.s32 	%r503, %r162, %r502;
	add.s32 	%r504, %r163, %r503;
	add.s32 	%r505, %r164, %r504;
	add.s32 	%r506, %r165, %r505;
	add.s32 	%r507, %r166, %r506;
	add.s32 	%r508, %r167, %r507;
	add.s32 	%r509, %r168, %r508;
	add.s32 	%r464, %r169, %r509;
	mov.b32 	%r462, 1;
	mov.b32 	%r487, 0;
	mov.b32 	%r489, -1;
	// begin inline asm
	{  .reg .s32 r0;  .reg .pred p;  shfl.sync.up.b32 r0|p, %r464, %r462, %r487, %r489;  @p add.s32 r0, r0, %r464;  mov.s32 %r460, r0;}
	// end inline asm
	mov.b32 	%r468, 2;
	// begin inline asm
	{  .reg .s32 r0;  .reg .pred p;  shfl.sync.up.b32 r0|p, %r460, %r468, %r487, %r489;  @p add.s32 r0, r0, %r460;  mov.s32 %r466, r0;}
	// end inline asm
	mov.b32 	%r474, 4;
	// begin inline asm
	{  .reg .s32 r0;  .reg .pred p;  shfl.sync.up.b32 r0|p, %r466, %r474, %r487, %r489;  @p add.s32 r0, r0, %r466;  mov.s32 %r472, r0;}
	// end inline asm
	mov.b32 	%r480, 8;
	// begin inline asm
	{  .reg .s32 r0;  .reg .pred p;  shfl.sync.up.b32 r0|p, %r472, %r480, %r487, %r489;  @p add.s32 r0, r0, %r472;  mov.s32 %r478, r0;}
	// end inline asm
	mov.b32 	%r486, 16;
	// begin inline asm
	{  .reg .s32 r0;  .reg .pred p;  shfl.sync.up.b32 r0|p, %r478, %r486, %r487, %r489;  @p add.s32 r0, r0, %r478;  mov.s32 %r484, r0;}
	// end inline asm
	setp.ne.s32 	%p68, %r257, 31;
	@%p68 bra 	$L__BB4_77;
	shl.b32 	%r510, %r145, 2;
	mov.u32 	%r511, _ZZN3cub18CUB_300001_SM_10006detail4scan16DeviceScanKernelINS2_10policy_hubIiiijN4cuda3std3__44plusIvEEE10Policy1000EPiSC_NS0_13ScanTileStateIiLb1EEES9_NS1_10InputValueIiSC_EEjiLb0EiEEvT0_T1_T2_iT3_T4_T5_E12temp_storage;
	add.s32 	%r512, %r511, %r510;
	st.shared.u32 	[%r512+16], %r484;
$L__BB4_77:
	bar.sync 	0;
	ld.shared.v4.u32 	{%r513, %r514, %r515, %r516}, [_ZZN3cub18CUB_300001_SM_10006detail4scan16DeviceScanKernelINS2_10policy_hubIiiijN4cuda3std3__44plusIvEEE10Policy1000EPiSC_NS0_13ScanTileStateIiLb1EEES9_NS1_10InputValueIiSC_EEjiLb0EiEEvT0_T1_T2_iT3_T4_T5_E12temp_storage+16];
	add.s32 	%r517, %r514, %r513;
	setp.eq.s32 	%p69, %r145, 2;
	selp.b32 	%r518, %r517, %r513, %p69;
	add.s32 	%r519, %r517, %r515;
	setp.eq.s32 	%p70, %r145, 3;
	selp.b32 	%r520, %r519, %r518, %p70;
	add.s32 	%r521, %r519, %r516;
	setp.eq.s32 	%p71, %r145, 4;
	selp.b32 	%r522, %r521, %r520, %p71;
	ld.shared.v4.u32 	{%r523, %r524, %r525, %r526}, [_ZZN3cub18CUB_300001_SM_10006detail4scan16DeviceScanKernelINS2_10policy_hubIiiijN4cuda3std3__44plusIvEEE10Policy1000EPiSC_NS0_13ScanTileStateIiLb1EEES9_NS1_10InputValueIiSC_EEjiLb0EiEEvT0_T1_T2_iT3_T4_T5_E12temp_storage+32];
	add.s32 	%r527, %r521, %r523;
	setp.eq.s32 	%p72, %r145, 5;
	selp.b32 	%r528, %r527, %r522, %p72;
	add.s32 	%r529, %r527, %r524;
	setp.eq.s32 	%p73, %r145, 6;
	selp.b32 	%r530, %r529, %r528, %p73;
	add.s32 	%r531, %r529, %r525;
	setp.eq.s32 	%p74, %r145, 7;
	selp.b32 	%r532, %r531, %r530, %p74;
	add.s32 	%r533, %r531, %r526;
	setp.eq.s32 	%p75, %r145, 8;
	selp.b32 	%r534, %r533, %r532, %p75;
	.pragma "used_bytes_mask 4095";
	ld.shared.v4.u32 	{%r535, %r536, %r537, %r538}, [_ZZN3cub18CUB_300001_SM_10006detail4scan16DeviceScanKernelINS2_10policy_hubIiiijN4cuda3std3__44plusIvEEE10Policy1000EPiSC_NS0_13ScanTileStateIiLb1EEES9_NS1_10InputValueIiSC_EEjiLb0EiEEvT0_T1_T2_iT3_T4_T5_E12temp_storage+48];
	add.s32 	%r539, %r533, %r535;
	setp.eq.s32 	%p76, %r145, 9;
	selp.b32 	%r540, %r539, %r534, %p76;
	add.s32 	%r541, %r539, %r536;
	setp.eq.s32 	%p77, %r145, 10;
	selp.b32 	%r542, %r541, %r540, %p77;
	add.s32 	%r543, %r541, %r537;
	setp.eq.s32 	%p78, %r145, 11;
	selp.b32 	%r544, %r543, %r542, %p78;
	setp.lt.u32 	%p79, %r85, 32;
	selp.b32 	%r545, 0, %r544, %p79;
	setp.eq.s32 	%p80, %r257, 0;
	sub.s32 	%r546, %r484, %r464;
	selp.b32 	%r547, 0, %r546, %p80;
	add.s32 	%r548, %r547, %r985;
	add.s32 	%r1037, %r548, %r545;
	bra.uni 	$L__BB4_97;
$L__BB4_78:
	add.s32 	%r291, %r149, %r148;
	add.s32 	%r292, %r150, %r291;
	add.s32 	%r293, %r151, %r292;
	add.s32 	%r294, %r152, %r293;
	add.s32 	%r295, %r153, %r294;
	add.s32 	%r296, %r154, %r295;
	add.s32 	%r297, %r155, %r296;
	add.s32 	%r298, %r156, %r297;
	add.s32 	%r299, %r157, %r298;
	add.s32 	%r300, %r158, %r299;
	add.s32 	%r301, %r159, %r300;
	add.s32 	%r302, %r160, %r301;
	add.s32 	%r303, %r161, %r302;
	add.s32 	%r304, %r162, %r303;
	add.s32 	%r305, %r163, %r304;
	add.s32 	%r306, %r164, %r305;
	add.s32 	%r307, %r165, %r306;
	add.s32 	%r308, %r166, %r307;
	add.s32 	%r309, %r167, %r308;
	add.s32 	%r310, %r168, %r309;
	add.s32 	%r265, %r169, %r310;
	mov.b32 	%r263, 1;
	mov.b32 	%r288, 0;
	mov.b32 	%r290, -1;
	// begin inline asm
	{  .reg .s32 r0;  .reg .pred p;  shfl.sync.up.b32 r0|p, %r265, %r263, %r288, %r290;  @p add.s32 r0, r0, %r265;  mov.s32 %r261, r0;}
	// end inline asm
	mov.b32 	%r269, 2;
	// begin inline asm
	{  .reg .s32 r0;  .reg .pred p;  shfl.sync.up.b32 r0|p, %r261, %r269, %r288, %r290;  @p add.s32 r0, r0, %r261;  mov.s32 %r267, r0;}
	// end inline asm
	mov.b32 	%r275, 4;
	// begin inline asm
	{  .reg .s32 r0;  .reg .pred p;  shfl.sync.up.b32 r0|p, %r267, %r275, %r288, %r290;  @p add.s32 r0, r0, %r267;  mov.s32 %r273, r0;}
	// end inline asm
	mov.b32 	%r281, 8;
	// begin inline asm
	{  .reg .s32 r0;  .reg .pred p;  shfl.sync.up.b32 r0|p, %r273, %r281, %r288, %r290;  @p add.s32 r0, r0, %r273;  mov.s32 %r279, r0;}
	// end inline asm
	mov.b32 	%r287, 16;
	// begin inline asm
	{  .reg .s32 r0;  .reg .pred p;  shfl.sync.up.b32 r0|p, %r279, %r287, %r288, %r290;  @p add.s32 r0, r0, %r279;  mov.s32 %r285, r0;}
	// end inline asm
	setp.ne.s32 	%p27, %r257, 31;
	@%p27 bra 	$L__BB4_80;
	shl.b32 	%r311, %r145, 2;
	mov.u32 	%r312, _ZZN3cub18CUB_300001_SM_10006detail4scan16DeviceScanKernelINS2_10policy_hubIiiijN4cuda3std3__44plusIvEEE10Policy1000EPiSC_NS0_13ScanTileStateIiLb1EEES9_NS1_10InputValueIiSC_EEjiLb0EiEEvT0_T1_T2_iT3_T4_T5_E12temp_storage;
	add.s32 	%r313, %r312, %r311;
	st.shared.u32 	[%r313+16], %r285;
$L__BB4_80:
	sub.s32 	%r314, %r285, %r265;
	bar.sync 	0;
	ld.shared.v4.u32 	{%r315, %r316, %r317, %r318}, [_ZZN3cub18CUB_300001_SM_10006detail4scan16DeviceScanKernelINS2_10policy_hubIiiijN4cuda3std3__44plusIvEEE10Policy1000EPiSC_NS0_13ScanTileStateIiLb1EEES9_NS1_10InputValueIiSC_EEjiLb0EiEEvT0_T1_T2_iT3_T4_T5_E12temp_storage+16];
	add.s32 	%r319, %r316, %r315;
	setp.eq.s32 	%p28, %r145, 2;
	selp.b32 	%r320, %r319, %r315, %p28;
	add.s32 	%r321, %r319, %r317;
	setp.eq.s32 	%p29, %r145, 3;
	selp.b32 	%r322, %r321, %r320, %p29;
	add.s32 	%r323, %r321, %r318;
	setp.eq.s32 	%p30, %r145, 4;
	selp.b32 	%r324, %r323, %r322, %p30;
	ld.shared.v4.u32 	{%r325, %r326, %r327, %r328}, [_ZZN3cub18CUB_300001_SM_10006detail4scan16DeviceScanKernelINS2_10policy_hubIiiijN4cuda3std3__44plusIvEEE10Policy1000EPiSC_NS0_13ScanTileStateIiLb1EEES9_NS1_10InputValueIiSC_EEjiLb0EiEEvT0_T1_T2_iT3_T4_T5_E12temp_storage+32];
	add.s32 	%r329, %r323, %r325;
	setp.eq.s32 	%p31, %r145, 5;
	selp.b32 	%r330, %r329, %r324, %p31;
	add.s32 	%r331, %r329, %r326;
	setp.eq.s32 	%p32, %r145, 6;
	selp.b32 	%r332, %r331, %r330, %p32;
	add.s32 	%r333, %r331, %r327;
	setp.eq.s32 	%p33, %r145, 7;
	selp.b32 	%r334, %r333, %r332, %p33;
	add.s32 	%r335, %r333, %r328;
	setp.eq.s32 	%p34, %r145, 8;
	selp.b32 	%r336, %r335, %r334, %p34;
	ld.shared.v4.u32 	{%r337, %r338, %r339, %r340}, [_ZZN3cub18CUB_300001_SM_10006detail4scan16DeviceScanKernelINS2_10policy_hubIiiijN4cuda3std3__44plusIvEEE10Policy1000EPiSC_NS0_13ScanTileStateIiLb1EEES9_NS1_10InputValueIiSC_EEjiLb0EiEEvT0_T1_T2_iT3_T4_T5_E12temp_storage+48];
	add.s32 	%r341, %r335, %r337;
	setp.eq.s32 	%p35, %r145, 9;
	selp.b32 	%r342, %r341, %r336, %p35;
	add.s32 	%r343, %r341, %r338;
	setp.eq.s32 	%p36, %r145, 10;
	selp.b32 	%r344, %r343, %r342, %p36;
	add.s32 	%r345, %r343, %r339;
	setp.eq.s32 	%p37, %r145, 11;
	selp.b32 	%r346, %r345, %r344, %p37;
	add.s32 	%r175, %r345, %r340;
	setp.gt.u32 	%p38, %r85, 31;
	setp.lt.u32 	%p39, %r85, 32;
	setp.eq.s32 	%p40, %r257, 0;
	selp.b32 	%r347, 0, %r314, %p40;
	add.s32 	%r1036, %r346, %r347;
	selp.b32 	%r177, %r314, %r1036, %p39;
	@%p38 bra 	$L__BB4_96;
	setp.ne.s32 	%p41, %r85, 0;
	mul.wide.s32 	%rd20, %r986, 8;
	add.s64 	%rd10, %rd14, %rd20;
	@%p41 bra 	$L__BB4_83;
	st.shared.u32 	[_ZZN3cub18CUB_300001_SM_10006detail4scan16DeviceScanKernelINS2_10policy_hubIiiijN4cuda3std3__44plusIvEEE10Policy1000EPiSC_NS0_13ScanTileStateIiLb1EEES9_NS1_10InputValueIiSC_EEjiLb0EiEEvT0_T1_T2_iT3_T4_T5_E12temp_storage+12], %r175;
	add.s64 	%rd21, %rd10, 256;
	mov.b32 	%r348, 100;
	// begin inline asm
	st.relaxed.gpu.v2.u32 [%rd21], {%r348, %r175};
	// end inline asm
$L__BB4_83:
	not.b32 	%r354, %r85;
	add.s32 	%r1031, %r986, %r354;
	mov.b32 	%r350, 830;
	// begin inline asm
	nanosleep.u32 %r350;
	// end inline asm
	mul.wide.s32 	%rd23, %r1031, 8;
	add.s64 	%rd24, %rd14, %rd23;
	add.s64 	%rd22, %rd24, 256;
	// begin inline asm
	ld.relaxed.gpu.v2.u32 {%r1033, %r1025}, [%rd22];
	// end inline asm
	mov.b32 	%r1026, 952;
$L__BB4_84:
	setp.eq.s32 	%p42, %r1033, 99;
	mov.b32 	%r355, -1;
	vote.sync.any.pred 	%p43, %p42, %r355;
	not.pred 	%p44, %p43;
	@%p44 bra 	$L__BB4_86;
	mul.lo.s32 	%r458, %r986, 16807;
	and.b32  	%r986, %r458, 2147483647;
	add.s32 	%r459, %r1026, 1;
	rem.u32 	%r455, %r986, %r459;
	// begin inline asm
	nanosleep.u32 %r455;
	// end inline asm
	shr.u32 	%r1026, %r1026, 1;
	// begin inline asm
	ld.relaxed.gpu.v2.u32 {%r1033, %r1025}, [%rd22];
	// end inline asm
	bra.uni 	$L__BB4_84;
$L__BB4_86:
	setp.eq.s32 	%p45, %r1033, 101;
	mov.b32 	%r382, -1;
	vote.sync.ballot.b32 	%r384, %p45, %r382;
	// begin inline asm
	mov.u32 %r357, %lanemask_ge;
	// end inline asm
	and.b32  	%r385, %r384, %r357;
	or.b32  	%r386, %r385, -2147483648;
	add.s32 	%r387, %r386, -1;
	not.b32 	%r388, %r386;
	and.b32  	%r389, %r388, %r387;
	popc.b32 	%r361, %r389;
	mov.b32 	%r360, 1;
	// begin inline asm
	shfl.sync.down.b32 %r358, %r1025, %r360, %r361, %r382;
	// end inline asm
	setp.lt.s32 	%p47, %r257, %r361;
	selp.b32 	%r390, %r358, 0, %p47;
	add.s32 	%r364, %r390, %r1025;
	mov.b32 	%r365, 2;
	// begin inline asm
	shfl.sync.down.b32 %r363, %r364, %r365, %r361, %r382;
	// end inline asm
	add.s32 	%r391, %r257, 2;
	setp.gt.s32 	%p48, %r391, %r361;
	selp.b32 	%r392, 0, %r363, %p48;
	add.s32 	%r369, %r364, %r392;
	mov.b32 	%r370, 4;
	// begin inline asm
	shfl.sync.down.b32 %r368, %r369, %r370, %r361, %r382;
	// end inline asm
	add.s32 	%r393, %r257, 4;
	setp.gt.s32 	%p49, %r393, %r361;
	selp.b32 	%r394, 0, %r368, %p49;
	add.s32 	%r374, %r369, %r394;
	mov.b32 	%r375, 8;
	// begin inline asm
	shfl.sync.down.b32 %r373, %r374, %r375, %r361, %r382;
	// end inline asm
	add.s32 	%r395, %r257, 8;
	setp.gt.s32 	%p50, %r395, %r361;
	selp.b32 	%r396, 0, %r373, %p50;
	add.s32 	%r379, %r374, %r396;
	mov.b32 	%r380, 16;
	// begin inline asm
	shfl.sync.down.b32 %r378, %r379, %r380, %r361, %r382;
	// end inline asm
	add.s32 	%r397, %r257, 16;
	setp.gt.s32 	%p51, %r397, %r361;
	selp.b32 	%r398, 0, %r378, %p51;
	add.s32 	%r1029, %r379, %r398;
	add.s64 	%rd11, %rd14, 256;
	mov.b32 	%r1027, 952;
$L__BB4_87:
	setp.ne.s32 	%p52, %r1033, 101;
	mov.b32 	%r399, -1;
	vote.sync.all.pred 	%p53, %p52, %r399;
	not.pred 	%p54, %p53;
	@%p54 bra 	$L__BB4_92;
	shr.u32 	%r1027, %r1027, 1;
	mul.wide.s32 	%rd27, %r1031, 8;
	add.s64 	%rd28, %rd11, %rd27;
	add.s64 	%rd26, %rd28, -256;
	// begin inline asm
	ld.relaxed.gpu.v2.u32 {%r1033, %r1034}, [%rd26];
	// end inline asm
	mov.u32 	%r1035, %r1027;
$L__BB4_89:
	setp.eq.s32 	%p58, %r1033, 99;
	mov.b32 	%r407, -1;
	vote.sync.any.pred 	%p59, %p58, %r407;
	not.pred 	%p60, %p59;
	@%p60 bra 	$L__BB4_91;
	mul.lo.s32 	%r453, %r986, 16807;
	and.b32  	%r986, %r453, 2147483647;
	add.s32 	%r454, %r1035, 1;
	rem.u32 	%r450, %r986, %r454;
	// begin inline asm
	nanosleep.u32 %r450;
	// end inline asm
	shr.u32 	%r1035, %r1035, 1;
	// begin inline asm
	ld.relaxed.gpu.v2.u32 {%r1033, %r1034}, [%rd26];
	// end inline asm
	bra.uni 	$L__BB4_89;
$L__BB4_91:
	setp.eq.s32 	%p61, %r1033, 101;
	mov.b32 	%r433, -1;
	vote.sync.ballot.b32 	%r434, %p61, %r433;
	and.b32  	%r435, %r434, %r357;
	or.b32  	%r436, %r435, -2147483648;
	add.s32 	%r437, %r436, -1;
	not.b32 	%r438, %r436;
	and.b32  	%r439, %r438, %r437;
	popc.b32 	%r412, %r439;
	mov.b32 	%r411, 1;
	// begin inline asm
	shfl.sync.down.b32 %r409, %r1034, %r411, %r412, %r433;
	// end inline asm
	setp.lt.s32 	%p63, %r257, %r412;
	selp.b32 	%r440, %r409, 0, %p63;
	add.s32 	%r415, %r440, %r1034;
	mov.b32 	%r416, 2;
	// begin inline asm
	shfl.sync.down.b32 %r414, %r415, %r416, %r412, %r433;
	// end inline asm
	add.s32 	%r441, %r257, 2;
	setp.gt.s32 	%p64, %r441, %r412;
	selp.b32 	%r442, 0, %r414, %p64;
	add.s32 	%r420, %r415, %r442;
	mov.b32 	%r421, 4;
	// begin inline asm
	shfl.sync.down.b32 %r419, %r420, %r421, %r412, %r433;
	// end inline asm
	add.s32 	%r443, %r257, 4;
	setp.gt.s32 	%p65, %r443, %r412;
	selp.b32 	%r444, 0, %r419, %p65;
	add.s32 	%r425, %r420, %r444;
	mov.b32 	%r426, 8;
	// begin inline asm
	shfl.sync.down.b32 %r424, %r425, %r426, %r412, %r433;
	// end inline asm
	add.s32 	%r445, %r257, 8;
	setp.gt.s32 	%p66, %r445, %r412;
	selp.b32 	%r446, 0, %r424, %p66;
	add.s32 	%r430, %r425, %r446;
	mov.b32 	%r431, 16;
	// begin inline asm
	shfl.sync.down.b32 %r429, %r430, %r431, %r412, %r433;
	// end inline asm
	add.s32 	%r447, %r257, 16;
	setp.gt.s32 	%p67, %r447, %r412;
	selp.b32 	%r448, 0, %r429, %p67;
	add.s32 	%r449, %r448, %r1029;
	add.s32 	%r1029, %r449, %r430;
	add.s32 	%r1031, %r1031, -32;
	bra.uni 	$L__BB4_87;
$L__BB4_92:
	@%p41 bra 	$L__BB4_94;
	add.s32 	%r402, %r1029, %r175;
	add.s64 	%rd25, %rd10, 256;
	mov.b32 	%r401, 101;
	// begin inline asm
	st.relaxed.gpu.v2.u32 [%rd25], {%r401, %r402};
	// end inline asm
	st.shared.u32 	[_ZZN3cub18CUB_300001_SM_10006detail4scan16DeviceScanKernelINS2_10policy_hubIiiijN4cuda3std3__44plusIvEEE10Policy1000EPiSC_NS0_13ScanTileStateIiLb1EEES9_NS1_10InputValueIiSC_EEjiLb0EiEEvT0_T1_T2_iT3_T4_T5_E12temp_storage+4], %r1029;
	st.shared.u32 	[_ZZN3cub18CUB_300001_SM_10006detail4scan16DeviceScanKernelINS2_10policy_hubIiiijN4cuda3std3__44plusIvEEE10Policy1000EPiSC_NS0_13ScanTileStateIiLb1EEES9_NS1_10InputValueIiSC_EEjiLb0EiEEvT0_T1_T2_iT3_T4_T5_E12temp_storage+8], %r402;
$L__BB4_94:
	setp.ne.s32 	%p56, %r257, 0;
	mov.u32 	%r1036, %r177;
	@%p56 bra 	$L__BB4_96;
	st.shared.u32 	[_ZZN3cub18CUB_300001_SM_10006detail4scan16DeviceScanKernelINS2_10policy_hubIiiijN4cuda3std3__44plusIvEEE10Policy1000EPiSC_NS0_13ScanTileStateIiLb1EEES9_NS1_10InputValueIiSC_EEjiLb0EiEEvT0_T1_T2_iT3_T4_T5_E12temp_storage+76], %r1029;
	mov.u32 	%r1036, %r1029;
$L__BB4_96:
	bar.sync 	0;
	setp.eq.s32 	%p57, %r85, 0;
	ld.shared.u32 	%r403, [_ZZN3cub18CUB_300001_SM_10006detail4scan16DeviceScanKernelINS2_10policy_hubIiiijN4cuda3std3__44plusIvEEE10Policy1000EPiSC_NS0_13ScanTileStateIiLb1EEES9_NS1_10InputValueIiSC_EEjiLb0EiEEvT0_T1_T2_iT3_T4_T5_E12temp_storage+76];
	selp.b32 	%r404, 0, %r403, %p57;
	add.s32 	%r1037, %r404, %r1036;
$L__BB4_97:
	add.s32 	%r549, %r1037, %r148;
	add.s32 	%r550, %r149, %r549;
	add.s32 	%r551, %r150, %r550;
	add.s32 	%r552, %r151, %r551;
	add.s32 	%r553, %r152, %r552;
	add.s32 	%r554, %r153, %r553;
	add.s32 	%r555, %r154, %r554;
	add.s32 	%r556, %r155, %r555;
	add.s32 	%r557, %r156, %r556;
	add.s32 	%r558, %r157, %r557;
	add.s32 	%r559, %r158, %r558;
	add.s32 	%r560, %r159, %r559;
	add.s32 	%r561, %r160, %r560;
	add.s32 	%r562, %r161, %r561;
	add.s32 	%r563, %r162, %r562;
	add.s32 	%r564, %r163, %r563;
	add.s32 	%r565, %r164, %r564;
	add.s32 	%r566, %r165, %r565;
	add.s32 	%r567, %r166, %r566;
	add.s32 	%r568, %r167, %r567;
	add.s32 	%r569, %r168, %r568;
	bar.sync 	0;
	st.shared.v2.u32 	[%r147], {%r1037, %r549};
	st.shared.v2.u32 	[%r147+8], {%r550, %r551};
	st.shared.v2.u32 	[%r147+16], {%r552, %r553};
	st.shared.v2.u32 	[%r147+24], {%r554, %r555};
	st.shared.v2.u32 	[%r147+32], {%r556, %r557};
	st.shared.v2.u32 	[%r147+40], {%r558, %r559};
	st.shared.v2.u32 	[%r147+48], {%r560, %r561};
	st.shared.v2.u32 	[%r147+56], {%r562, %r563};
	st.shared.v2.u32 	[%r147+64], {%r564, %r565};
	st.shared.v2.u32 	[%r147+72], {%r566, %r567};
	st.shared.v2.u32 	[%r147+80], {%r568, %r569};
	bar.warp.sync 	-1;
	ld.shared.u32 	%r216, [%r146];
	ld.shared.u32 	%r217, [%r146+128];
	ld.shared.u32 	%r218, [%r146+256];
	ld.shared.u32 	%r219, [%r146+384];
	ld.shared.u32 	%r220, [%r146+512];
	ld.shared.u32 	%r221, [%r146+640];
	ld.shared.u32 	%r222, [%r146+768];
	ld.shared.u32 	%r223, [%r146+896];
	ld.shared.u32 	%r224, [%r146+1024];
	ld.shared.u32 	%r225, [%r146+1152];
	ld.shared.u32 	%r226, [%r146+1280];
	ld.shared.u32 	%r227, [%r146+1408];
	ld.shared.u32 	%r228, [%r146+1536];
	ld.shared.u32 	%r229, [%r146+1664];
	ld.shared.u32 	%r230, [%r146+1792];
	ld.shared.u32 	%r231, [%r146+1920];
	ld.shared.u32 	%r232, [%r146+2048];
	ld.shared.u32 	%r233, [%r146+2176];
	ld.shared.u32 	%r234, [%r146+2304];
	ld.shared.u32 	%r235, [%r146+2432];
	ld.shared.u32 	%r236, [%r146+2560];
	ld.shared.u32 	%r237, [%r146+2688];
	setp.ne.s32 	%p81, %r85, 0;
	@%p81 bra 	$L__BB4_99;
	st.volatile.shared.u32 	[_ZZN3cub18CUB_300001_SM_10006detail4scan16DeviceScanKernelINS2_10policy_hubIiiijN4cuda3std3__44plusIvEEE10Policy1000EPiSC_NS0_13ScanTileStateIiLb1EEES9_NS1_10InputValueIiSC_EEjiLb0EiEEvT0_T1_T2_iT3_T4_T5_E12temp_storage+33792], %r6;
$L__BB4_99:
	ld.param.u32 	%r984, [_ZN3cub18CUB_300001_SM_10006detail4scan16DeviceScanKernelINS2_10policy_hubIiiijN4cuda3std3__44plusIvEEE10Policy1000EPiSC_NS0_13ScanTileStateIiLb1EEES9_NS1_10InputValueIiSC_EEjiLb0EiEEvT0_T1_T2_iT3_T4_T5__param_3];
	ld.param.u64 	%rd59, [_ZN3cub18CUB_300001_SM_10006detail4scan16DeviceScanKernelINS2_10policy_hubIiiijN4cuda3std3__44plusIvEEE10Policy1000EPiSC_NS0_13ScanTileStateIiLb1EEES9_NS1_10InputValueIiSC_EEjiLb0EiEEvT0_T1_T2_iT3_T4_T5__param_1];
	bar.sync 	0;
	ld.volatile.shared.u32 	%r238, [_ZZN3cub18CUB_300001_SM_10006detail4scan16DeviceScanKernelINS2_10policy_hubIiiijN4cuda3std3__44plusIvEEE10Policy1000EPiSC_NS0_13ScanTileStateIiLb1EEES9_NS1_10InputValueIiSC_EEjiLb0EiEEvT0_T1_T2_iT3_T4_T5_E12temp_storage+33792];
	setp.ge.s32 	%p82, %r87, %r238;
	cvt.u64.u32 	%rd35, %r87;
	mov.u32 	%r570, %ctaid.x;
	add.s32 	%r571, %r984, %r570;
	mul.lo.s32 	%r572, %r571, 8448;
	cvt.u64.u32 	%rd36, %r572;
	add.s64 	%rd37, %rd35, %rd36;
	cvta.to.global.u64 	%rd38, %rd59;
	shl.b64 	%rd39, %rd37, 2;
	add.s64 	%rd12, %rd38, %rd39;
	@%p82 bra 	$L__BB4_101;
	st.global.u32 	[%rd12], %r216;
$L__BB4_101:
	setp.ge.s32 	%p83, %r90, %r238;
	@%p83 bra 	$L__BB4_103;
	st.global.u32 	[%rd12+128], %r217;
$L__BB4_103:
	setp.ge.s32 	%p84, %r93, %r238;
	@%p84 bra 	$L__BB4_105;
	st.global.u32 	[%rd12+256], %r218;
$L__BB4_105:
	setp.ge.s32 	%p85, %r96, %r238;
	@%p85 bra 	$L__BB4_107;
	st.global.u32 	[%rd12+384], %r219;
$L__BB4_107:
	mov.u32 	%r573, %tid.x;
	and.b32  	%r574, %r573, 992;
	mul.lo.s32 	%r575, %r574, 22;
	and.b32  	%r576, %r573, 31;
	or.b32  	%r577, %r575, %r576;
	add.s32 	%r578, %r577, 128;
	setp.ge.s32 	%p86, %r578, %r238;
	@%p86 bra 	$L__BB4_109;
	st.global.u32 	[%rd12+512], %r220;
$L__BB4_109:
	add.s32 	%r584, %r577, 160;
	setp.ge.s32 	%p87, %r584, %r238;
	@%p87 bra 	$L__BB4_111;
	st.global.u32 	[%rd12+640], %r221;
$L__BB4_111:
	setp.ge.s32 	%p88, %r103, %r238;
	@%p88 bra 	$L__BB4_113;
	st.global.u32 	[%rd12+768], %r222;
$L__BB4_113:
	add.s32 	%r590, %r577, 224;
	setp.ge.s32 	%p89, %r590, %r238;
	@%p89 bra 	$L__BB4_115;
	st.global.u32 	[%rd12+896], %r223;
$L__BB4_115:
	setp.ge.s32 	%p90, %r108, %r238;
	@%p90 bra 	$L__BB4_117;
	st.global.u32 	[%rd12+1024], %r224;
$L__BB4_117:
	add.s32 	%r596, %r577, 288;
	setp.ge.s32 	%p91, %r596, %r238;
	@%p91 bra 	$L__BB4_119;
	st.global.u32 	[%rd12+1152], %r225;
$L__BB4_119:
	setp.ge.s32 	%p92, %r113, %r238;
	@%p92 bra 	$L__BB4_121;
	st.global.u32 	[%rd12+1280], %r226;
$L__BB4_121:
	setp.ge.s32 	%p93, %r116, %r238;
	@%p93 bra 	$L__BB4_123;
	st.global.u32 	[%rd12+1408], %r227;
$L__BB4_123:
	setp.ge.s32 	%p94, %r119, %r238;
	@%p94 bra 	$L__BB4_125;
	st.global.u32 	[%rd12+1536], %r228;
$L__BB4_125:
	setp.ge.s32 	%p95, %r122, %r238;
	@%p95 bra 	$L__BB4_127;
	st.global.u32 	[%rd12+1664], %r229;
$L__BB4_127:
	add.s32 	%r602, %r577, 448;
	setp.ge.s32 	%p96, %r602, %r238;
	@%p96 bra 	$L__BB4_129;
	st.global.u32 	[%rd12+1792], %r230;
$L__BB4_129:
	setp.ge.s32 	%p97, %r127, %r238;
	@%p97 bra 	$L__BB4_131;
	st.global.u32 	[%rd12+1920], %r231;
$L__BB4_131:
	add.s32 	%r608, %r577, 512;
	setp.ge.s32 	%p98, %r608, %r238;
	@%p98 bra 	$L__BB4_133;
	st.global.u32 	[%rd12+2048], %r232;
$L__BB4_133:
	add.s32 	%r614, %r577, 544;
	setp.ge.s32 	%p99, %r614, %r238;
	@%p99 bra 	$L__BB4_135;
	st.global.u32 	[%rd12+2176], %r233;
$L__BB4_135:
	setp.ge.s32 	%p100, %r134, %r238;
	@%p100 bra 	$L__BB4_137;
	st.global.u32 	[%rd12+2304], %r234;
$L__BB4_137:
	add.s32 	%r620, %r577, 608;
	setp.ge.s32 	%p101, %r620, %r238;
	@%p101 bra 	$L__BB4_139;
	st.global.u32 	[%rd12+2432], %r235;
$L__BB4_139:
	add.s32 	%r626, %r577, 640;
	setp.ge.s32 	%p102, %r626, %r238;
	@%p102 bra 	$L__BB4_141;
	st.global.u32 	[%rd12+2560], %r236;
$L__BB4_141:
	setp.ge.s32 	%p103, %r141, %r238;
	@%p103 bra 	$L__BB4_143;
	st.global.u32 	[%rd12+2688], %r237;
$L__BB4_143:
	ret;

}


// ===== COMPILED SASS (sm_100) =====

	.target	sm_100

	.elftype	@"ET_EXEC"


//--------------------- .note.nv.tkinfo           --------------------------
	.section	.note.nv.tkinfo,"",@"SHT_NOTE"
	.sectionflags	@"SHF_NOTE_NV_TKINFO"
	.tkinfo
        /*0018*/ 	.word	0x00000002
        /*0030*/ 	.string	""
        /*0030*/ 	.string	"ptxas"
        /*0030*/ 	.string	"Cuda compilation tools, release 13.0, V13.0.88"
        /*0030*/ 	.string	"Build cuda_13.0.r13.0/compiler.36424714_0"
        /*0030*/ 	.string	"-arch sm_100 -m 64 "



//--------------------- .note.nv.cuinfo           --------------------------
	.section	.note.nv.cuinfo,"",@"SHT_NOTE"
	.sectionflags	@"SHF_NOTE_NV_CUINFO"
        /*0018*/ 	.short	0x0002
        /*001a*/ 	.short	0x0064
        /*001c*/ 	.short	0x0082
	.zero		2


//--------------------- .nv.info                  --------------------------
	.section	.nv.info,"",@"SHT_CUDA_INFO"
	.align	4


	//----- nvinfo : EIATTR_REGCOUNT
	.align		4
        /*0000*/ 	.byte	0x04, 0x2f
        /*0002*/ 	.short	(.L_41 - .L_40)
	.align		4
.L_40:
        /*0004*/ 	.word	index@(_Z17count_kernel_sotaPKiPiii)
        /*0008*/ 	.word	0x0000000c


	//----- nvinfo : EIATTR_FRAME_SIZE
	.align		4
.L_41:
        /*000c*/ 	.byte	0x04, 0x11
        /*000e*/ 	.short	(.L_43 - .L_42)
	.align		4
.L_42:
        /*0010*/ 	.word	index@(_Z17count_kernel_sotaPKiPiii)
        /*0014*/ 	.word	0x00000000


	//----- nvinfo : EIATTR_REGCOUNT
	.align		4
.L_43:
        /*0018*/ 	.byte	0x04, 0x2f
        /*001a*/ 	.short	(.L_45 - .L_44)
	.align		4
.L_44:
        /*001c*/ 	.word	index@(_Z14permute_kernelPKfPKiS2_PiPfS3_iii)
        /*0020*/ 	.word	0x00000020


	//----- nvinfo : EIATTR_FRAME_SIZE
	.align		4
.L_45:
        /*0024*/ 	.byte	0x04, 0x11
        /*0026*/ 	.short	(.L_47 - .L_46)
	.align		4
.L_46:
        /*0028*/ 	.word	index@(_Z14permute_kernelPKfPKiS2_PiPfS3_iii)
        /*002c*/ 	.word	0x00000000


	//----- nvinfo : EIATTR_REGCOUNT
	.align		4
.L_47:
        /*0030*/ 	.byte	0x04, 0x2f
        /*0032*/ 	.short	(.L_49 - .L_48)
	.align		4
.L_48:
        /*0034*/ 	.word	index@(_ZN3cub18CUB_300001_SM_10006detail11EmptyKernelIvEEvv)
        /*0038*/ 	.word	0x00000004


	//----- nvinfo : EIATTR_FRAME_SIZE
	.align		4
.L_49:
        /*003c*/ 	.byte	0x04, 0x11
        /*003e*/ 	.short	(.L_51 - .L_50)
	.align		4
.L_50:
        /*0040*/ 	.word	index@(_ZN3cub18CUB_300001_SM_10006detail11EmptyKernelIvEEvv)
        /*0044*/ 	.word	0x00000000


	//----- nvinfo : EIATTR_REGCOUNT
	.align		4
.L_51:
        /*0048*/ 	.byte	0x04, 0x2f
        /*004a*/ 	.short	(.L_53 - .L_52)
	.align		4
.L_52:
        /*004c*/ 	.word	index@(_ZN3cub18CUB_300001_SM_10006detail4scan20DeviceScanInitKernelINS0_13ScanTileStateIiLb1EEEEEvT_i)
        /*0050*/ 	.word	0x00000008


	//----- nvinfo : EIATTR_FRAME_SIZE
	.align		4
.L_53:
        /*0054*/ 	.byte	0x04, 0x11
        /*0056*/ 	.short	(.L_55 - .L_54)
	.align		4
.L_54:
        /*0058*/ 	.word	index@(_ZN3cub18CUB_300001_SM_10006detail4scan20DeviceScanInitKernelINS0_13ScanTileStateIiLb1EEEEEvT_i)
        /*005c*/ 	.word	0x00000000


	//----- nvinfo : EIATTR_REGCOUNT
	.align		4
.L_55:
        /*0060*/ 	.byte	0x04, 0x2f
        /*0062*/ 	.short	(.L_57 - .L_56)
	.align		4
.L_56:
        /*0064*/ 	.word	index@(_ZN3cub18CUB_300001_SM_10006detail4scan16DeviceScanKernelINS2_10policy_hubIiiijN4cuda3std3__44plusIvEEE10Policy1000EPiSC_NS0_13ScanTileStateIiLb1EEES9_NS1_10InputValueIiSC_EEjiLb0EiEEvT0_T1_T2_iT3_T4_T5_)
        /*0068*/ 	.word	0x00000038


	//----- nvinfo : EIATTR_FRAME_SIZE
	.align		4
.L_57:
        /*006c*/ 	.byte	0x04, 0x11
        /*006e*/ 	.short	(.L_59 - .L_58)
	.align		4
.L_58:
        /*0070*/ 	.word	index@(_ZN3cub18CUB_300001_SM_10006detail4scan16DeviceScanKernelINS2_10policy_hubIiiijN4cuda3std3__44plusIvEEE10Policy1000EPiSC_NS0_13ScanTileStateIiLb1EEES9_NS1_10InputValueIiSC_EEjiLb0EiEEvT0_T1_T2_iT3_T4_T5_)
        /*0074*/ 	.word	0x00000000


	//----- nvinfo : EIATTR_MIN_STACK_SIZE
	.align		4
.L_59:
        /*0078*/ 	.byte	0x04, 0x12
        /*007a*/ 	.short	(.L_61 - .L_60)
	.align		4
.L_60:
        /*007c*/ 	.word	index@(_ZN3cub18CUB_300001_SM_10006detail4scan16DeviceScanKernelINS2_10policy_hubIiiijN4cuda3std3__44plusIvEEE10Policy1000EPiSC_NS0_13ScanTileStateIiLb1EEES9_NS1_10InputValueIiSC_EEjiLb0EiEEvT0_T1_T2_iT3_T4_T5_)
        /*0080*/ 	.word	0x00000000


	//----- nvinfo : EIATTR_MIN_STACK_SIZE
	.align		4
.L_61:
        /*0084*/ 	.byte	0x04, 0x12
        /*0086*/ 	.short	(.L_63 - .L_62)
	.align		4
.L_62:
        /*0088*/ 	.word	index@(_ZN3cub18CUB_300001_SM_10006detail4scan20DeviceScanInitKernelINS0_13ScanTileStateIiLb1EEEEEvT_i)
        /*008c*/ 	.word	0x00000000


	//----- nvinfo : EIATTR_MIN_STACK_SIZE
	.align		4
.L_63:
        /*0090*/ 	.byte	0x04, 0x12
        /*0092*/ 	.short	(.L_65 - .L_64)
	.align		4
.L_64:
        /*0094*/ 	.word	index@(_ZN3cub18CUB_300001_SM_10006detail11EmptyKernelIvEEvv)
        /*0098*/ 	.word	0x00000000


	//----- nvinfo : EIATTR_MIN_STACK_SIZE
	.align		4
.L_65:
        /*009c*/ 	.byte	0x04, 0x12
        /*009e*/ 	.short	(.L_67 - .L_66)
	.align		4
.L_66:
        /*00a0*/ 	.word	index@(_Z14permute_kernelPKfPKiS2_PiPfS3_iii)
        /*00a4*/ 	.word	0x00000000


	//----- nvinfo : EIATTR_MIN_STACK_SIZE
	.align		4
.L_67:
        /*00a8*/ 	.byte	0x04, 0x12
        /*00aa*/ 	.short	(.L_69 - .L_68)
	.align		4
.L_68:
        /*00ac*/ 	.word	index@(_Z17count_kernel_sotaPKiPiii)
        /*00b0*/ 	.word	0x00000000
.L_69:


//--------------------- .nv.compat                --------------------------
	.section	.nv.compat,"",@"SHT_CUDA_COMPAT_INFO"
	.align	4
        /*0000*/ 	.byte	0x02, 0x09, 0x00, 0x00, 0x02, 0x02, 0x01, 0x00, 0x02, 0x05, 0x05, 0x00, 0x03, 0x07, 0x01, 0x01
        /*0010*/ 	.byte	0x02, 0x03, 0x00, 0x00, 0x02, 0x06, 0x01, 0x00, 0x04, 0x0b, 0x08, 0x00, 0x09, 0x00, 0x00, 0x00
        /*0020*/ 	.byte	0x00, 0x00, 0x00, 0x00


//--------------------- .nv.info._ZN3cub18CUB_300001_SM_10006detail4scan16DeviceScanKernelINS2_10policy_hubIiiijN4cuda3std3__44plusIvEEE10Policy1000EPiSC_NS0_13ScanTileStateIiLb1EEES9_NS1_10InputValueIiSC_EEjiLb0EiEEvT0_T1_T2_iT3_T4_T5_ --------------------------
	.section	.nv.info._ZN3cub18CUB_300001_SM_10006detail4scan16DeviceScanKernelINS2_10policy_hubIiiijN4cuda3std3__44plusIvEEE10Policy1000EPiSC_NS0_13ScanTileStateIiLb1EEES9_NS1_10InputValueIiSC_EEjiLb0EiEEvT0_T1_T2_iT3_T4_T5_,"",@"SHT_CUDA_INFO"
	.sectionflags	@""
	.align	4


	//----- nvinfo : EIATTR_CUDA_API_VERSION
	.align		4
        /*0000*/ 	.byte	0x04, 0x37
        /*0002*/ 	.short	(.L_71 - .L_70)
.L_70:
        /*0004*/ 	.word	0x00000082


	//----- nvinfo : EIATTR_KPARAM_INFO
	.align		4
.L_71:
        /*0008*/ 	.byte	0x04, 0x17
        /*000a*/ 	.short	(.L_73 - .L_72)
.L_72:
        /*000c*/ 	.word	0x00000000
        /*0010*/ 	.short	0x0006
        /*0012*/ 	.short	0x0030
        /*0014*/ 	.byte	0x00, 0xf0, 0x11, 0x00


	//----- nvinfo : EIATTR_KPARAM_INFO
	.align		4
.L_73:
        /*0018*/ 	.byte	0x04, 0x17
        /*001a*/ 	.short	(.L_75 - .L_74)
.L_74:
        /*001c*/ 	.word	0x00000000
        /*0020*/ 	.short	0x0005
        /*0022*/ 	.short	0x0020
        /*0024*/ 	.byte	0x00, 0xf0, 0x41, 0x00


	//----- nvinfo : EIATTR_KPARAM_INFO
	.align		4
.L_75:
        /*0028*/ 	.byte	0x04, 0x17
        /*002a*/ 	.short	(.L_77 - .L_76)
.L_76:
        /*002c*/ 	.word	0x00000000
        /*0030*/ 	.short	0x0004
        /*0032*/ 	.short	0x001c
        /*0034*/ 	.byte	0x00, 0xf0, 0x05, 0x00


	//----- nvinfo : EIATTR_KPARAM_INFO
	.align		4
.L_77:
        /*0038*/ 	.byte	0x04, 0x17
        /*003a*/ 	.short	(.L_79 - .L_78)
.L_78:
        /*003c*/ 	.word	0x00000000
        /*0040*/ 	.short	0x0003
        /*0042*/ 	.short	0x0018
        /*0044*/ 	.byte	0x00, 0xf0, 0x11, 0x00


	//----- nvinfo : EIATTR_KPARAM_INFO
	.align		4
.L_79:
        /*0048*/ 	.byte	0x04, 0x17
        /*004a*/ 	.short	(.L_81 - .L_80)
.L_80:
        /*004c*/ 	.word	0x00000000
        /*0050*/ 	.short	0x0002
        /*0052*/ 	.short	0x0010
        /*0054*/ 	.byte	0x00, 0xf0, 0x21, 0x00


	//----- nvinfo : EIATTR_KPARAM_INFO
	.align		4
.L_81:
        /*0058*/ 	.byte	0x04, 0x17
        /*005a*/ 	.short	(.L_83 - .L_82)
.L_82:
        /*005c*/ 	.word	0x00000000
        /*0060*/ 	.short	0x0001
        /*0062*/ 	.short	0x0008
        /*0064*/ 	.byte	0x00, 0xf5, 0x21, 0x00


	//----- nvinfo : EIATTR_KPARAM_INFO
	.align		4
.L_83:
        /*0068*/ 	.byte	0x04, 0x17
        /*006a*/ 	.short	(.L_85 - .L_84)
.L_84:
        /*006c*/ 	.word	0x00000000
        /*0070*/ 	.short	0x0000
        /*0072*/ 	.short	0x0000
        /*0074*/ 	.byte	0x00, 0xf5, 0x21, 0x00


	//----- nvinfo : EIATTR_SPARSE_MMA_MASK
	.align		4
.L_85:
        /*0078*/ 	.byte	0x03, 0x50
        /*007a*/ 	.short	0x0000


	//----- nvinfo : EIATTR_MAXREG_COUNT
	.align		4
        /*007c*/ 	.byte	0x03, 0x1b
        /*007e*/ 	.short	0x00a8


	//----- nvinfo : EIATTR_NUM_BARRIERS
	.align		4
        /*0080*/ 	.byte	0x02, 0x4c
        /*0082*/ 	.byte	0x01
	.zero		1


	//----- nvinfo : EIATTR_MERCURY_ISA_VERSION
	.align		4
        /*0084*/ 	.byte	0x03, 0x5f
        /*0086*/ 	.short	0x0101


	//----- nvinfo : EIATTR_UNUSED_LOAD_BYTE_OFFSET
	.align		4
        /*0088*/ 	.byte	0x04, 0x44
        /*008a*/ 	.short	(.L_87 - .L_86)


	//   ....[0]....
.L_86:
        /*008c*/ 	.word	0x000029f0
        /*0090*/ 	.word	0x00000fff


	//----- nvinfo : EIATTR_COOP_GROUP_MASK_REGIDS
	.align		4
.L_87:
        /*0094*/ 	.byte	0x04, 0x29
        /*0096*/ 	.short	(.L_89 - .L_88)


	//   ....[0]....
.L_88:
        /*0098*/ 	.word	0xffffffff


	//   ....[1]....
        /*009c*/ 	.word	0xffffffff


	//   ....[2]....
        /*00a0*/ 	.word	0xffffffff


	//   ....[3]....
        /*00a4*/ 	.word	0xffffffff


	//   ....[4]....
        /*00a8*/ 	.word	0xffffffff


	//   ....[5]....
        /*00ac*/ 	.word	0xffffffff


	//   ....[6]....
        /*00b0*/ 	.word	0xffffffff


	//   ....[7]....
        /*00b4*/ 	.word	0xffffffff


	//   ....[8]....
        /*00b8*/ 	.word	0xffffffff


	//   ....[9]....
        /*00bc*/ 	.word	0xffffffff


	//   ....[10]....
        /*00c0*/ 	.word	0xffffffff


	//   ....[11]....
        /*00c4*/ 	.word	0xffffffff


	//   ....[12]....
        /*00c8*/ 	.word	0xffffffff


	//   ....[13]....
        /*00cc*/ 	.word	0xffffffff


	//   ....[14]....
        /*00d0*/ 	.word	0xffffffff


	//   ....[15]....
        /*00d4*/ 	.word	0xffffffff


	//   ....[16]....
        /*00d8*/ 	.word	0xffffffff


	//   ....[17]....
        /*00dc*/ 	.word	0xffffffff


	//   ....[18]....
        /*00e0*/ 	.word	0xffffffff


	//   ....[19]....
        /*00e4*/ 	.word	0xffffffff


	//   ....[20]....
        /*00e8*/ 	.word	0xffffffff


	//   ....[21]....
        /*00ec*/ 	.word	0xffffffff


	//   ....[22]....
        /*00f0*/ 	.word	0xffffffff


	//   ....[23]....
        /*00f4*/ 	.word	0xffffffff


	//   ....[24]....
        /*00f8*/ 	.word	0xffffffff


	//   ....[25]....
        /*00fc*/ 	.word	0xffffffff


	//   ....[26]....
        /*0100*/ 	.word	0xffffffff


	//   ....[27]....
        /*0104*/ 	.word	0xffffffff


	//   ....[28]....
        /*0108*/ 	.word	0xffffffff


	//   ....[29]....
        /*010c*/ 	.word	0xffffffff


	//   ....[30]....
        /*0110*/ 	.word	0xffffffff


	//   ....[31]....
        /*0114*/ 	.word	0xffffffff


	//   ....[32]....
        /*0118*/ 	.word	0xffffffff


	//   ....[33]....
        /*011c*/ 	.word	0xffffffff


	//   ....[34]....
        /*0120*/ 	.word	0xffffffff


	//   ....[35]....
        /*0124*/ 	.word	0xffffffff


	//   ....[36]....
        /*0128*/ 	.word	0xffffffff


	//   ....[37]....
        /*012c*/ 	.word	0xffffffff


	//   ....[38]....
        /*0130*/ 	.word	0xffffffff


	//   ....[39]....
        /*0134*/ 	.word	0xffffffff


	//   ....[40]....
        /*0138*/ 	.word	0xffffffff


	//   ....[41]....
        /*013c*/ 	.word	0xffffffff


	//   ....[42]....
        /*0140*/ 	.word	0xffffffff


	//   ....[43]....
        /*0144*/ 	.word	0xffffffff


	//   ....[44]....
        /*0148*/ 	.word	0xffffffff


	//   ....[45]....
        /*014c*/ 	.word	0xffffffff


	//   ....[46]....
        /*0150*/ 	.word	0xffffffff


	//   ....[47]....
        /*0154*/ 	.word	0xffffffff


	//   ....[48]....
        /*0158*/ 	.word	0xffffffff


	//   ....[49]....
        /*015c*/ 	.word	0xffffffff


	//   ....[50]....
        /*0160*/ 	.word	0xffffffff


	//   ....[51]....
        /*0164*/ 	.word	0xffffffff


	//   ....[52]....
        /*0168*/ 	.word	0xffffffff


	//   ....[53]....
        /*016c*/ 	.word	0xffffffff


	//   ....[54]....
        /*0170*/ 	.word	0xffffffff


	//   ....[55]....
        /*0174*/ 	.word	0xffffffff


	//   ....[56]....
        /*0178*/ 	.word	0xffffffff


	//   ....[57]....
        /*017c*/ 	.word	0xffffffff


	//   ....[58]....
        /*0180*/ 	.word	0xffffffff


	//   ....[59]....
        /*0184*/ 	.word	0xffffffff


	//   ....[60]....
        /*0188*/ 	.word	0x05000013


	//   ....[61]....
        /*018c*/ 	.word	0x05000013


	//   ....[62]....
        /*0190*/ 	.word	0x05000013


	//   ....[63]....
        /*0194*/ 	.word	0x05000013


	//   ....[64]....
        /*0198*/ 	.word	0x05000013


	//   ....[65]....
        /*019c*/ 	.word	0x05000013


	//   ....[66]....
        /*01a0*/ 	.word	0x05000013


	//   ....[67]....
        /*01a4*/ 	.word	0x05000013


	//   ....[68]....
        /*01a8*/ 	.word	0x05000013


	//   ....[69]....
        /*01ac*/ 	.word	0x05000013


	//   ....[70]....
        /*01b0*/ 	.word	0x05000013


	//   ....[71]....
        /*01b4*/ 	.word	0x05000013


	//   ....[72]....
        /*01b8*/ 	.word	0x05000013


	//   ....[73]....
        /*01bc*/ 	.word	0x05000013


	//   ....[74]....
        /*01c0*/ 	.word	0x05000013


	//   ....[75]....
        /*01c4*/ 	.word	0x05000013


	//   ....[76]....
        /*01c8*/ 	.word	0x05000013


	//   ....[77]....
        /*01cc*/ 	.word	0x05000013


	//   ....[78]....
        /*01d0*/ 	.word	0x05000013


	//   ....[79]....
        /*01d4*/ 	.word	0x05000013


	//   ....[80]....
        /*01d8*/ 	.word	0x05000013


	//   ....[81]....
        /*01dc*/ 	.word	0x05000013


	//   ....[82]....
        /*01e0*/ 	.word	0x05000013


	//   ....[83]....
        /*01e4*/ 	.word	0x05000013


	//   ....[84]....
        /*01e8*/ 	.word	0x05000013


	//   ....[85]....
        /*01ec*/ 	.word	0x05000013


	//   ....[86]....
        /*01f0*/ 	.word	0x05000013


	//   ....[87]....
        /*01f4*/ 	.word	0x05000013


	//   ....[88]....
        /*01f8*/ 	.word	0x05000013


	//   ....[89]....
        /*01fc*/ 	.word	0x05000013


	//   ....[90]....
        /*0200*/ 	.word	0x05000013


	//   ....[91]....
        /*0204*/ 	.word	0x05000013


	//   ....[92]....
        /*0208*/ 	.word	0x05000013


	//   ....[93]....
        /*020c*/ 	.word	0x05000013


	//   ....[94]....
        /*0210*/ 	.word	0x05000013


	//   ....[95]....
        /*0214*/ 	.word	0x05000013


	//----- nvinfo : EIATTR_COOP_GROUP_INSTR_OFFSETS
	.align		4
.L_89:
        /*0218*/ 	.byte	0x04, 0x28
        /*021a*/ 	.short	(.L_91 - .L_90)


	//   ....[0]....
.L_90:
        /*021c*/ 	.word	0x00000510


	//   ....[1]....
        /*0220*/ 	.word	0x000006d0


	//   ....[2]....
        /*0224*/ 	.word	0x000006f0


	//   ....[3]....
        /*0228*/ 	.word	0x00000710


	//   ....[4]....
        /*022c*/ 	.word	0x00000730


	//   ....[5]....
        /*0230*/ 	.word	0x00000750


	//   ....[6]....
        /*0234*/ 	.word	0x00000b40


	//   ....[7]....
        /*0238*/ 	.word	0x00000b60


	//   ....[8]....
        /*023c*/ 	.word	0x00000b80


	//   ....[9]....
        /*0240*/ 	.word	0x00000ba0


	//   ....[10]....
        /*0244*/ 	.word	0x00000bc0


	//   ....[11]....
        /*0248*/ 	.word	0x00000f70


	//   ....[12]....
        /*024c*/ 	.word	0x00001140


	//   ....[13]....
        /*0250*/ 	.word	0x000011a0


	//   ....[14]....
        /*0254*/ 	.word	0x00001250


	//   ....[15]....
        /*0258*/ 	.word	0x000012a0


	//   ....[16]....
        /*025c*/ 	.word	0x000012f0


	//   ....[17]....
        /*0260*/ 	.word	0x00001340


	//   ....[18]....
        /*0264*/ 	.word	0x00001380


	//   ....[19]....
        /*0268*/ 	.word	0x00001390


	//   ....[20]....
        /*026c*/ 	.word	0x00001470


	//   ....[21]....
        /*0270*/ 	.word	0x00001640


	//   ....[22]....
        /*0274*/ 	.word	0x00001690


	//   ....[23]....
        /*0278*/ 	.word	0x000016f0


	//   ....[24]....
        /*027c*/ 	.word	0x00001750


	//   ....[25]....
        /*0280*/ 	.word	0x00001790


	//   ....[26]....
        /*0284*/ 	.word	0x000017d0


	//   ....[27]....
        /*0288*/ 	.word	0x00001810


	//   ....[28]....
        /*028c*/ 	.word	0x00001820


	//   ....[29]....
        /*0290*/ 	.word	0x00001c30


	//   ....[30]....
        /*0294*/ 	.word	0x00002710


	//   ....[31]....
        /*0298*/ 	.word	0x000028d0


	//   ....[32]....
        /*029c*/ 	.word	0x000028f0


	//   ....[33]....
        /*02a0*/ 	.word	0x00002910


	//   ....[34]....
        /*02a4*/ 	.word	0x00002930


	//   ....[35]....
        /*02a8*/ 	.word	0x00002950


	//   ....[36]....
        /*02ac*/ 	.word	0x00002ce0


	//   ....[37]....
        /*02b0*/ 	.word	0x00002d00


	//   ....[38]....
        /*02b4*/ 	.word	0x00002d20


	//   ....[39]....
        /*02b8*/ 	.word	0x00002d40


	//   ....[40]....
        /*02bc*/ 	.word	0x00002d60


	//   ....[41]....
        /*02c0*/ 	.word	0x00003120


	//   ....[42]....
        /*02c4*/ 	.word	0x000032f0


	//   ....[43]....
        /*02c8*/ 	.word	0x00003350


	//   ....[44]....
        /*02cc*/ 	.word	0x000033c0


	//   ....[45]....
        /*02d0*/ 	.word	0x00003430


	//   ....[46]....
        /*02d4*/ 	.word	0x00003480


	//   ....[47]....
        /*02d8*/ 	.word	0x000034d0


	//   ....[48]....
        /*02dc*/ 	.word	0x00003530


	//   ....[49]....
        /*02e0*/ 	.word	0x00003540


	//   ....[50]....
        /*02e4*/ 	.word	0x00003620


	//   ....[51]....
        /*02e8*/ 	.word	0x000037f0


	//   ....[52]....
        /*02ec*/ 	.word	0x00003840


	//   ....[53]....
        /*02f0*/ 	.word	0x000038b0


	//   ....[54]....
        /*02f4*/ 	.word	0x00003910


	//   ....[55]....
        /*02f8*/ 	.word	0x00003960


	//   ....[56]....
        /*02fc*/ 	.word	0x000039c0


	//   ....[57]....
        /*0300*/ 	.word	0x00003a00


	//   ....[58]....
        /*0304*/ 	.word	0x00003a10


	//   ....[59]....
        /*0308*/ 	.word	0x00003e90


	//   ....[60]....
        /*030c*/ 	.word	0x000044a0


	//   ....[61]....
        /*0310*/ 	.word	0x00004520


	//   ....[62]....
        /*0314*/ 	.word	0x000045b0


	//   ....[63]....
        /*0318*/ 	.word	0x000046b0


	//   ....[64]....
        /*031c*/ 	.word	0x00004750


	//   ....[65]....
        /*0320*/ 	.word	0x000047e0


	//   ....[66]....
        /*0324*/ 	.word	0x00004860


	//   ....[67]....
        /*0328*/ 	.word	0x000048e0


	//   ....[68]....
        /*032c*/ 	.word	0x00004910


	//   ....[69]....
        /*0330*/ 	.word	0x000049b0


	//   ....[70]....
        /*0334*/ 	.word	0x00004a30


	//   ....[71]....
        /*0338*/ 	.word	0x00004ab0


	//   ....[72]....
        /*033c*/ 	.word	0x00004b70


	//   ....[73]....
        /*0340*/ 	.word	0x00004c00


	//   ....[74]....
        /*0344*/ 	.word	0x00004c80


	//   ....[75]....
        /*0348*/ 	.word	0x00004d00


	//   ....[76]....
        /*034c*/ 	.word	0x00004d80


	//   ....[77]....
        /*0350*/ 	.word	0x00004db0


	//   ....[78]....
        /*0354*/ 	.word	0x00004e50


	//   ....[79]....
        /*0358*/ 	.word	0x00004ed0


	//   ....[80]....
        /*035c*/ 	.word	0x00004f60


	//   ....[81]....
        /*0360*/ 	.word	0x00005030


	//   ....[82]....
        /*0364*/ 	.word	0x000050d0


	//   ....[83]....
        /*0368*/ 	.word	0x00005160


	//   ....[84]....
        /*036c*/ 	.word	0x000051e0


	//   ....[85]....
        /*0370*/ 	.word	0x00005280


	//   ....[86]....
        /*0374*/ 	.word	0x000052b0


	//   ....[87]....
        /*0378*/ 	.word	0x00005370


	//   ....[88]....
        /*037c*/ 	.word	0x000053f0


	//   ....[89]....
        /*0380*/ 	.word	0x00005470


	//   ....[90]....
        /*0384*/ 	.word	0x00005530


	//   ....[91]....
        /*0388*/ 	.word	0x000055d0


	//   ....[92]....
        /*038c*/ 	.word	0x00005660


	//   ....[93]....
        /*0390*/ 	.word	0x000056f0


	//   ....[94]....
        /*0394*/ 	.word	0x00005760


	//   ....[95]....
        /*0398*/ 	.word	0x000057e0


	//----- nvinfo : EIATTR_VRC_CTA_INIT_COUNT
	.align		4
.L_91:
        /*039c*/ 	.byte	0x02, 0x4a
	.zero		1
	.zero		1


	//----- nvinfo : EIATTR_EXIT_INSTR_OFFSETS
	.align		4
        /*03a0*/ 	.byte	0x04, 0x1c
        /*03a2*/ 	.short	(.L_93 - .L_92)


	//   ....[0]....
.L_92:
        /*03a4*/ 	.word	0x00001f00


	//   ....[1]....
        /*03a8*/ 	.word	0x00001f20


	//   ....[2]....
        /*03ac*/ 	.word	0x00004430


	//   ....[3]....
        /*03b0*/ 	.word	0x00004450


	//----- nvinfo : EIATTR_MAX_THREADS
	.align		4
.L_93:
        /*03b4*/ 	.byte	0x04, 0x05
        /*03b6*/ 	.short	(.L_95 - .L_94)
.L_94:
        /*03b8*/ 	.word	0x00000180
        /*03bc*/ 	.word	0x00000001
        /*03c0*/ 	.word	0x00000001


	//----- nvinfo : EIATTR_CRS_STACK_SIZE
	.align		4
.L_95:
        /*03c4*/ 	.byte	0x04, 0x1e
        /*03c6*/ 	.short	(.L_97 - .L_96)
.L_96:
        /*03c8*/ 	.word	0x00000000


	//----- nvinfo : EIATTR_CBANK_PARAM_SIZE
	.align		4
.L_97:
        /*03cc*/ 	.byte	0x03, 0x19
        /*03ce*/ 	.short	0x0034


	//----- nvinfo : EIATTR_PARAM_CBANK
	.align		4
        /*03d0*/ 	.byte	0x04, 0x0a
        /*03d2*/ 	.short	(.L_99 - .L_98)
	.align		4
.L_98:
        /*03d4*/ 	.word	index@(.nv.constant0._ZN3cub18CUB_300001_SM_10006detail4scan16DeviceScanKernelINS2_10policy_hubIiiijN4cuda3std3__44plusIvEEE10Policy1000EPiSC_NS0_13ScanTileStateIiLb1EEES9_NS1_10InputValueIiSC_EEjiLb0EiEEvT0_T1_T2_iT3_T4_T5_)
        /*03d8*/ 	.short	0x0380
        /*03da*/ 	.short	0x0034


	//----- nvinfo : EIATTR_SW_WAR
	.align		4
.L_99:
        /*03dc*/ 	.byte	0x04, 0x36
        /*03de*/ 	.short	(.L_101 - .L_100)
.L_100:
        /*03e0*/ 	.word	0x00000008
.L_101:


//--------------------- .nv.info._ZN3cub18CUB_300001_SM_10006detail4scan20DeviceScanInitKernelINS0_13ScanTileStateIiLb1EEEEEvT_i --------------------------
	.section	.nv.info._ZN3cub18CUB_300001_SM_10006detail4scan20DeviceScanInitKernelINS0_13ScanTileStateIiLb1EEEEEvT_i,"",@"SHT_CUDA_INFO"
	.sectionflags	@""
	.align	4


	//----- nvinfo : EIATTR_CUDA_API_VERSION
	.align		4
        /*0000*/ 	.byte	0x04, 0x37
        /*0002*/ 	.short	(.L_103 - .L_102)
.L_102:
        /*0004*/ 	.word	0x00000082


	//----- nvinfo : EIATTR_KPARAM_INFO
	.align		4
.L_103:
        /*0008*/ 	.byte	0x04, 0x17
        /*000a*/ 	.short	(.L_105 - .L_104)
.L_104:
        /*000c*/ 	.word	0x00000000
        /*0010*/ 	.short	0x0001
        /*0012*/ 	.short	0x0008
        /*0014*/ 	.byte	0x00, 0xf0, 0x11, 0x00


	//----- nvinfo : EIATTR_KPARAM_INFO
	.align		4
.L_105:
        /*0018*/ 	.byte	0x04, 0x17
        /*001a*/ 	.short	(.L_107 - .L_106)
.L_106:
        /*001c*/ 	.word	0x00000000
        /*0020*/ 	.short	0x0000
        /*0022*/ 	.short	0x0000
        /*0024*/ 	.byte	0x00, 0xf0, 0x21, 0x00


	//----- nvinfo : EIATTR_SPARSE_MMA_MASK
	.align		4
.L_107:
        /*0028*/ 	.byte	0x03, 0x50
        /*002a*/ 	.short	0x0000


	//----- nvinfo : EIATTR_MAXREG_COUNT
	.align		4
        /*002c*/ 	.byte	0x03, 0x1b
        /*002e*/ 	.short	0x00ff


	//----- nvinfo : EIATTR_MERCURY_ISA_VERSION
	.align		4
        /*0030*/ 	.byte	0x03, 0x5f
        /*0032*/ 	.short	0x0101


	//----- nvinfo : EIATTR_VRC_CTA_INIT_COUNT
	.align		4
        /*0034*/ 	.byte	0x02, 0x4a
	.zero		1
	.zero		1


	//----- nvinfo : EIATTR_EXIT_INSTR_OFFSETS
	.align		4
        /*0038*/ 	.byte	0x04, 0x1c
        /*003a*/ 	.short	(.L_109 - .L_108)


	//   ....[0]....
.L_108:
        /*003c*/ 	.word	0x000000f0


	//   ....[1]....
        /*0040*/ 	.word	0x00000130


	//----- nvinfo : EIATTR_CBANK_PARAM_SIZE
	.align		4
.L_109:
        /*0044*/ 	.byte	0x03, 0x19
        /*0046*/ 	.short	0x000c


	//----- nvinfo : EIATTR_PARAM_CBANK
	.align		4
        /*0048*/ 	.byte	0x04, 0x0a
        /*004a*/ 	.short	(.L_111 - .L_110)
	.align		4
.L_110:
        /*004c*/ 	.word	index@(.nv.constant0._ZN3cub18CUB_300001_SM_10006detail4scan20DeviceScanInitKernelINS0_13ScanTileStateIiLb1EEEEEvT_i)
        /*0050*/ 	.short	0x0380
        /*0052*/ 	.short	0x000c


	//----- nvinfo : EIATTR_SW_WAR
	.align		4
.L_111:
        /*0054*/ 	.byte	0x04, 0x36
        /*0056*/ 	.short	(.L_113 - .L_112)
.L_112:
        /*0058*/ 	.word	0x00000008
.L_113:


//--------------------- .nv.info._ZN3cub18CUB_300001_SM_10006detail11EmptyKernelIvEEvv --------------------------
	.section	.nv.info._ZN3cub18CUB_300001_SM_10006detail11EmptyKernelIvEEvv,"",@"SHT_CUDA_INFO"
	.sectionflags	@""
	.align	4


	//----- nvinfo : EIATTR_CUDA_API_VERSION
	.align		4
        /*0000*/ 	.byte	0x04, 0x37
        /*0002*/ 	.short	(.L_115 - .L_114)
.L_114:
        /*0004*/ 	.word	0x00000082


	//----- nvinfo : EIATTR_SPARSE_MMA_MASK
	.align		4
.L_115:
        /*0008*/ 	.byte	0x03, 0x50
        /*000a*/ 	.short	0x0000


	//----- nvinfo : EIATTR_MAXREG_COUNT
	.align		4
        /*000c*/ 	.byte	0x03, 0x1b
        /*000e*/ 	.short	0x00ff


	//----- nvinfo : EIATTR_MERCURY_ISA_VERSION
	.align		4
        /*0010*/ 	.byte	0x03, 0x5f
        /*0012*/ 	.short	0x0101


	//----- nvinfo : EIATTR_VRC_CTA_INIT_COUNT
	.align		4
        /*0014*/ 	.byte	0x02, 0x4a
	.zero		1
	.zero		1


	//----- nvinfo : EIATTR_EXIT_INSTR_OFFSETS
	.align		4
        /*0018*/ 	.byte	0x04, 0x1c
        /*001a*/ 	.short	(.L_117 - .L_116)


	//   ....[0]....
.L_116:
        /*001c*/ 	.word	0x00000010


	//----- nvinfo : EIATTR_SW_WAR
	.align		4
.L_117:
        /*0020*/ 	.byte	0x04, 0x36
        /*0022*/ 	.short	(.L_119 - .L_118)
.L_118:
        /*0024*/ 	.word	0x00000008
.L_119:


//--------------------- .nv.info._Z14permute_kernelPKfPKiS2_PiPfS3_iii --------------------------
	.section	.nv.info._Z14permute_kernelPKfPKiS2_PiPfS3_iii,"",@"SHT_CUDA_INFO"
	.sectionflags	@""
	.align	4


	//----- nvinfo : EIATTR_CUDA_API_VERSION
	.align		4
        /*0000*/ 	.byte	0x04, 0x37
        /*0002*/ 	.short	(.L_121 - .L_120)
.L_120:
        /*0004*/ 	.word	0x00000082


	//----- nvinfo : EIATTR_KPARAM_INFO
	.align		4
.L_121:
        /*0008*/ 	.byte	0x04, 0x17
        /*000a*/ 	.short	(.L_123 - .L_122)
.L_122:
        /*000c*/ 	.word	0x00000000
        /*0010*/ 	.short	0x0008
        /*0012*/ 	.short	0x0038
        /*0014*/ 	.byte	0x00, 0xf0, 0x11, 0x00


	//----- nvinfo : EIATTR_KPARAM_INFO
	.align		4
.L_123:
        /*0018*/ 	.byte	0x04, 0x17
        /*001a*/ 	.short	(.L_125 - .L_124)
.L_124:
        /*001c*/ 	.word	0x00000000
        /*0020*/ 	.short	0x0007
        /*0022*/ 	.short	0x0034
        /*0024*/ 	.byte	0x00, 0xf0, 0x11, 0x00


	//----- nvinfo : EIATTR_KPARAM_INFO
	.align		4
.L_125:
        /*0028*/ 	.byte	0x04, 0x17
        /*002a*/ 	.short	(.L_127 - .L_126)
.L_126:
        /*002c*/ 	.word	0x00000000
        /*0030*/ 	.short	0x0006
        /*0032*/ 	.short	0x0030
        /*0034*/ 	.byte	0x00, 0xf0, 0x11, 0x00


	//----- nvinfo : EIATTR_KPARAM_INFO
	.align		4
.L_127:
        /*0038*/ 	.byte	0x04, 0x17
        /*003a*/ 	.short	(.L_129 - .L_128)
.L_128:
        /*003c*/ 	.word	0x00000000
        /*0040*/ 	.short	0x0005
        /*0042*/ 	.short	0x0028
        /*0044*/ 	.byte	0x00, 0xf5, 0x21, 0x00


	//----- nvinfo : EIATTR_KPARAM_INFO
	.align		4
.L_129:
        /*0048*/ 	.byte	0x04, 0x17
        /*004a*/ 	.short	(.L_131 - .L_130)
.L_130:
        /*004c*/ 	.word	0x00000000
        /*0050*/ 	.short	0x0004
        /*0052*/ 	.short	0x0020
        /*0054*/ 	.byte	0x00, 0xf5, 0x21, 0x00


	//----- nvinfo : EIATTR_KPARAM_INFO
	.align		4
.L_131:
        /*0058*/ 	.byte	0x04, 0x17
        /*005a*/ 	.short	(.L_133 - .L_132)
.L_132:
        /*005c*/ 	.word	0x00000000
        /*0060*/ 	.short	0x0003
        /*0062*/ 	.short	0x0018
        /*0064*/ 	.byte	0x00, 0xf5, 0x21, 0x00


	//----- nvinfo : EIATTR_KPARAM_INFO
	.align		4
.L_133:
        /*0068*/ 	.byte	0x04, 0x17
        /*006a*/ 	.short	(.L_135 - .L_134)
.L_134:
        /*006c*/ 	.word	0x00000000
        /*0070*/ 	.short	0x0002
        /*0072*/ 	.short	0x0010
        /*0074*/ 	.byte	0x00, 0xf5, 0x21, 0x00


	//----- nvinfo : EIATTR_KPARAM_INFO
	.align		4
.L_135:
        /*0078*/ 	.byte	0x04, 0x17
        /*007a*/ 	.short	(.L_137 - .L_136)
.L_136:
        /*007c*/ 	.word	0x00000000
        /*0080*/ 	.short	0x0001
        /*0082*/ 	.short	0x0008
        /*0084*/ 	.byte	0x00, 0xf5, 0x21, 0x00


	//----- nvinfo : EIATTR_KPARAM_INFO
	.align		4
.L_137:
        /*0088*/ 	.byte	0x04, 0x17
        /*008a*/ 	.short	(.L_139 - .L_138)
.L_138:
        /*008c*/ 	.word	0x00000000
        /*0090*/ 	.short	0x0000
        /*0092*/ 	.short	0x0000
        /*0094*/ 	.byte	0x00, 0xf5, 0x21, 0x00


	//----- nvinfo : EIATTR_SPARSE_MMA_MASK
	.align		4
.L_139:
        /*0098*/ 	.byte	0x03, 0x50
        /*009a*/ 	.short	0x0000


	//----- nvinfo : EIATTR_MAXREG_COUNT
	.align		4
        /*009c*/ 	.byte	0x03, 0x1b
        /*009e*/ 	.short	0x00ff


	//----- nvinfo : EIATTR_MERCURY_ISA_VERSION
	.align		4
        /*00a0*/ 	.byte	0x03, 0x5f
        /*00a2*/ 	.short	0x0101


	//----- nvinfo : EIATTR_VRC_CTA_INIT_COUNT
	.align		4
        /*00a4*/ 	.byte	0x02, 0x4a
	.zero		1
	.zero		1


	//----- nvinfo : EIATTR_EXIT_INSTR_OFFSETS
	.align		4
        /*00a8*/ 	.byte	0x04, 0x1c
        /*00aa*/ 	.short	(.L_141 - .L_140)


	//   ....[0]....
.L_140:
        /*00ac*/ 	.word	0x00000080


	//   ....[1]....
        /*00b0*/ 	.word	0x00000860


	//   ....[2]....
        /*00b4*/ 	.word	0x00000bb0


	//   ....[3]....
        /*00b8*/ 	.word	0x00000c40


	//----- nvinfo : EIATTR_CBANK_PARAM_SIZE
	.align		4
.L_141:
        /*00bc*/ 	.byte	0x03, 0x19
        /*00be*/ 	.short	0x003c


	//----- nvinfo : EIATTR_PARAM_CBANK
	.align		4
        /*00c0*/ 	.byte	0x04, 0x0a
        /*00c2*/ 	.short	(.L_143 - .L_142)
	.align		4
.L_142:
        /*00c4*/ 	.word	index@(.nv.constant0._Z14permute_kernelPKfPKiS2_PiPfS3_iii)
        /*00c8*/ 	.short	0x0380
        /*00ca*/ 	.short	0x003c


	//----- nvinfo : EIATTR_SW_WAR
	.align		4
.L_143:
        /*00cc*/ 	.byte	0x04, 0x36
        /*00ce*/ 	.short	(.L_145 - .L_144)
.L_144:
        /*00d0*/ 	.word	0x00000008
.L_145:


//--------------------- .nv.info._Z17count_kernel_sotaPKiPiii --------------------------
	.section	.nv.info._Z17count_kernel_sotaPKiPiii,"",@"SHT_CUDA_INFO"
	.sectionflags	@""
	.align	4


	//----- nvinfo : EIATTR_CUDA_API_VERSION
	.align		4
        /*0000*/ 	.byte	0x04, 0x37
        /*0002*/ 	.short	(.L_147 - .L_146)
.L_146:
        /*0004*/ 	.word	0x00000082


	//----- nvinfo : EIATTR_KPARAM_INFO
	.align		4
.L_147:
        /*0008*/ 	.byte	0x04, 0x17
        /*000a*/ 	.short	(.L_149 - .L_148)
.L_148:
        /*000c*/ 	.word	0x00000000
        /*0010*/ 	.short	0x0003
        /*0012*/ 	.short	0x0014
        /*0014*/ 	.byte	0x00, 0xf0, 0x11, 0x00


	//----- nvinfo : EIATTR_KPARAM_INFO
	.align		4
.L_149:
        /*0018*/ 	.byte	0x04, 0x17
        /*001a*/ 	.short	(.L_151 - .L_150)
.L_150:
        /*001c*/ 	.word	0x00000000
        /*0020*/ 	.short	0x0002
        /*0022*/ 	.short	0x0010
        /*0024*/ 	.byte	0x00, 0xf0, 0x11, 0x00


	//----- nvinfo : EIATTR_KPARAM_INFO
	.align		4
.L_151:
        /*0028*/ 	.byte	0x04, 0x17
        /*002a*/ 	.short	(.L_153 - .L_152)
.L_152:
        /*002c*/ 	.word	0x00000000
        /*0030*/ 	.short	0x0001
        /*0032*/ 	.short	0x0008
        /*0034*/ 	.byte	0x00, 0xf5, 0x21, 0x00


	//----- nvinfo : EIATTR_KPARAM_INFO
	.align		4
.L_153:
        /*0038*/ 	.byte	0x04, 0x17
        /*003a*/ 	.short	(.L_155 - .L_154)
.L_154:
        /*003c*/ 	.word	0x00000000
        /*0040*/ 	.short	0x0000
        /*0042*/ 	.short	0x0000
        /*0044*/ 	.byte	0x00, 0xf5, 0x21, 0x00


	//----- nvinfo : EIATTR_SPARSE_MMA_MASK
	.align		4
.L_155:
        /*0048*/ 	.byte	0x03, 0x50
        /*004a*/ 	.short	0x0000


	//----- nvinfo : EIATTR_MAXREG_COUNT
	.align		4
        /*004c*/ 	.byte	0x03, 0x1b
        /*004e*/ 	.short	0x00ff


	//----- nvinfo : EIATTR_NUM_BARRIERS
	.align		4
        /*0050*/ 	.byte	0x02, 0x4c
        /*0052*/ 	.byte	0x01
	.zero		1


	//----- nvinfo : EIATTR_MERCURY_ISA_VERSION
	.align		4
        /*0054*/ 	.byte	0x03, 0x5f
        /*0056*/ 	.short	0x0101


	//----- nvinfo : EIATTR_COOP_GROUP_MASK_REGIDS
	.align		4
        /*0058*/ 	.byte	0x04, 0x29
        /*005a*/ 	.short	(.L_157 - .L_156)


	//   ....[0]....
.L_156:
        /*005c*/ 	.word	0x05000005


	//----- nvinfo : EIATTR_COOP_GROUP_INSTR_OFFSETS
	.align		4
.L_157:
        /*0060*/ 	.byte	0x04, 0x28
        /*0062*/ 	.short	(.L_159 - .L_158)


	//   ....[0]....
.L_158:
        /*0064*/ 	.word	0x000001f0


	//----- nvinfo : EIATTR_VRC_CTA_INIT_COUNT
	.align		4
.L_159:
        /*0068*/ 	.byte	0x02, 0x4a
	.zero		1
	.zero		1


	//----- nvinfo : EIATTR_EXIT_INSTR_OFFSETS
	.align		4
        /*006c*/ 	.byte	0x04, 0x1c
        /*006e*/ 	.short	(.L_161 - .L_160)


	//   ....[0]....
.L_160:
        /*0070*/ 	.word	0x000002c0


	//   ....[1]....
        /*0074*/ 	.word	0x000003d0


	//----- nvinfo : EIATTR_CRS_STACK_SIZE
	.align		4
.L_161:
        /*0078*/ 	.byte	0x04, 0x1e
        /*007a*/ 	.short	(.L_163 - .L_162)
.L_162:
        /*007c*/ 	.word	0x00000000


	//----- nvinfo : EIATTR_CBANK_PARAM_SIZE
	.align		4
.L_163:
        /*0080*/ 	.byte	0x03, 0x19
        /*0082*/ 	.short	0x0018


	//----- nvinfo : EIATTR_PARAM_CBANK
	.align		4
        /*0084*/ 	.byte	0x04, 0x0a
        /*0086*/ 	.short	(.L_165 - .L_164)
	.align		4
.L_164:
        /*0088*/ 	.word	index@(.nv.constant0._Z17count_kernel_sotaPKiPiii)
        /*008c*/ 	.short	0x0380
        /*008e*/ 	.short	0x0018


	//----- nvinfo : EIATTR_SW_WAR
	.align		4
.L_165:
        /*0090*/ 	.byte	0x04, 0x36
        /*0092*/ 	.short	(.L_167 - .L_166)
.L_166:
        /*0094*/ 	.word	0x00000008
.L_167:


//--------------------- .nv.callgraph             --------------------------
	.section	.nv.callgraph,"",@"SHT_CUDA_CALLGRAPH"
	.align	4
	.sectionentsize	8
	.align		4
        /*0000*/ 	.word	0x00000000
	.align		4
        /*0004*/ 	.word	0xffffffff
	.align		4
        /*0008*/ 	.word	0x00000000
	.align		4
        /*000c*/ 	.word	0xfffffffe
	.align		4
        /*0010*/ 	.word	0x00000000
	.align		4
        /*0014*/ 	.word	0xfffffffd
	.align		4
        /*0018*/ 	.word	0x00000000
	.align		4
        /*001c*/ 	.word	0xfffffffc


//--------------------- .nv.constant4             --------------------------
	.section	.nv.constant4,"a",@progbits
	.align	8
	.align		8
.nv.constant4:
        /*0000*/ 	.dword	_ZN34_INTERNAL_8dfb9c18_4_k_cu_15d41d9c4cuda3std3__45__cpo5beginE
	.align		8
        /*0008*/ 	.dword	_ZN34_INTERNAL_8dfb9c18_4_k_cu_15d41d9c4cuda3std3__45__cpo3endE
	.align		8
        /*0010*/ 	.dword	_ZN34_INTERNAL_8dfb9c18_4_k_cu_15d41d9c4cuda3std3__45__cpo6cbeginE
	.align		8
        /*0018*/ 	.dword	_ZN34_INTERNAL_8dfb9c18_4_k_cu_15d41d9c4cuda3std3__45__cpo4cendE
	.align		8
        /*0020*/ 	.dword	_ZN34_INTERNAL_8dfb9c18_4_k_cu_15d41d9c4cuda3std3__45__cpo6rbeginE
	.align		8
        /*0028*/ 	.dword	_ZN34_INTERNAL_8dfb9c18_4_k_cu_15d41d9c4cuda3std3__45__cpo4rendE
	.align		8
        /*0030*/ 	.dword	_ZN34_INTERNAL_8dfb9c18_4_k_cu_15d41d9c4cuda3std3__45__cpo7crbeginE
	.align		8
        /*0038*/ 	.dword	_ZN34_INTERNAL_8dfb9c18_4_k_cu_15d41d9c4cuda3std3__45__cpo5crendE
	.align		8
        /*0040*/ 	.dword	_ZN34_INTERNAL_8dfb9c18_4_k_cu_15d41d9c4cuda3std3__436_GLOBAL__N__8dfb9c18_4_k_cu_15d41d9c6ignoreE
	.align		8
        /*0048*/ 	.dword	_ZN34_INTERNAL_8dfb9c18_4_k_cu_15d41d9c4cuda3std3__419piecewise_constructE
	.align		8
        /*0050*/ 	.dword	_ZN34_INTERNAL_8dfb9c18_4_k_cu_15d41d9c4cuda3std3__48in_placeE
	.align		8
        /*0058*/ 	.dword	_ZN34_INTERNAL_8dfb9c18_4_k_cu_15d41d9c4cuda3std3__420unreachable_sentinelE
	.align		8
        /*0060*/ 	.dword	_ZN34_INTERNAL_8dfb9c18_4_k_cu_15d41d9c4cuda3std3__47nulloptE
	.align		8
        /*0068*/ 	.dword	_ZN34_INTERNAL_8dfb9c18_4_k_cu_15d41d9c4cuda3std3__48unexpectE
	.align		8
        /*0070*/ 	.dword	_ZN34_INTERNAL_8dfb9c18_4_k_cu_15d41d9c4cuda3std6ranges3__45__cpo4swapE
	.align		8
        /*0078*/ 	.dword	_ZN34_INTERNAL_8dfb9c18_4_k_cu_15d41d9c4cuda3std6ranges3__45__cpo9iter_moveE
	.align		8
        /*0080*/ 	.dword	_ZN34_INTERNAL_8dfb9c18_4_k_cu_15d41d9c4cuda3std6ranges3__45__cpo5beginE
	.align		8
        /*0088*/ 	.dword	_ZN34_INTERNAL_8dfb9c18_4_k_cu_15d41d9c4cuda3std6ranges3__45__cpo3endE
	.align		8
        /*0090*/ 	.dword	_ZN34_INTERNAL_8dfb9c18_4_k_cu_15d41d9c4cuda3std6ranges3__45__cpo6cbeginE
	.align		8
        /*0098*/ 	.dword	_ZN34_INTERNAL_8dfb9c18_4_k_cu_15d41d9c4cuda3std6ranges3__45__cpo4cendE
	.align		8
        /*00a0*/ 	.dword	_ZN34_INTERNAL_8dfb9c18_4_k_cu_15d41d9c4cuda3std6ranges3__45__cpo7advanceE
	.align		8
        /*00a8*/ 	.dword	_ZN34_INTERNAL_8dfb9c18_4_k_cu_15d41d9c4cuda3std6ranges3__45__cpo9iter_swapE
	.align		8
        /*00b0*/ 	.dword	_ZN34_INTERNAL_8dfb9c18_4_k_cu_15d41d9c4cuda3std6ranges3__45__cpo4nextE
	.align		8
        /*00b8*/ 	.dword	_ZN34_INTERNAL_8dfb9c18_4_k_cu_15d41d9c4cuda3std6ranges3__45__cpo4prevE
	.align		8
        /*00c0*/ 	.dword	_ZN34_INTERNAL_8dfb9c18_4_k_cu_15d41d9c4cuda3std6ranges3__45__cpo4dataE
	.align		8
        /*00c8*/ 	.dword	_ZN34_INTERNAL_8dfb9c18_4_k_cu_15d41d9c4cuda3std6ranges3__45__cpo5cdataE
	.align		8
        /*00d0*/ 	.dword	_ZN34_INTERNAL_8dfb9c18_4_k_cu_15d41d9c4cuda3std6ranges3__45__cpo4sizeE
	.align		8
        /*00d8*/ 	.dword	_ZN34_INTERNAL_8dfb9c18_4_k_cu_15d41d9c4cuda3std6ranges3__45__cpo5ssizeE
	.align		8
        /*00e0*/ 	.dword	_ZN34_INTERNAL_8dfb9c18_4_k_cu_15d41d9c4cuda3std6ranges3__45__cpo8distanceE
	.align		8
        /*00e8*/ 	.dword	_ZN34_INTERNAL_8dfb9c18_4_k_cu_15d41d9c6thrust24THRUST_300001_SM_1000_NS6system6detail10sequential3seqE
	.align		8
        /*00f0*/ 	.dword	_ZN34_INTERNAL_8dfb9c18_4_k_cu_15d41d9c6thrust24THRUST_300001_SM_1000_NS12placeholders2_1E
	.align		8
        /*00f8*/ 	.dword	_ZN34_INTERNAL_8dfb9c18_4_k_cu_15d41d9c6thrust24THRUST_300001_SM_1000_NS12placeholders2_2E
	.align		8
        /*0100*/ 	.dword	_ZN34_INTERNAL_8dfb9c18_4_k_cu_15d41d9c6thrust24THRUST_300001_SM_1000_NS12placeholders2_3E
	.align		8
        /*0108*/ 	.dword	_ZN34_INTERNAL_8dfb9c18_4_k_cu_15d41d9c6thrust24THRUST_300001_SM_1000_NS12placeholders2_4E
	.align		8
        /*0110*/ 	.dword	_ZN34_INTERNAL_8dfb9c18_4_k_cu_15d41d9c6thrust24THRUST_300001_SM_1000_NS12placeholders2_5E
	.align		8
        /*0118*/ 	.dword	_ZN34_INTERNAL_8dfb9c18_4_k_cu_15d41d9c6thrust24THRUST_300001_SM_1000_NS12placeholders2_6E
	.align		8
        /*0120*/ 	.dword	_ZN34_INTERNAL_8dfb9c18_4_k_cu_15d41d9c6thrust24THRUST_300001_SM_1000_NS12placeholders2_7E
	.align		8
        /*0128*/ 	.dword	_ZN34_INTERNAL_8dfb9c18_4_k_cu_15d41d9c6thrust24THRUST_300001_SM_1000_NS12placeholders2_8E
	.align		8
        /*0130*/ 	.dword	_ZN34_INTERNAL_8dfb9c18_4_k_cu_15d41d9c6thrust24THRUST_300001_SM_1000_NS12placeholders2_9E
	.align		8
        /*0138*/ 	.dword	_ZN34_INTERNAL_8dfb9c18_4_k_cu_15d41d9c6thrust24THRUST_300001_SM_1000_NS12placeholders3_10E


//--------------------- .text._ZN3cub18CUB_300001_SM_10006detail4scan16DeviceScanKernelINS2_10policy_hubIiiijN4cuda3std3__44plusIvEEE10Policy1000EPiSC_NS0_13ScanTileStateIiLb1EEES9_NS1_10InputValueIiSC_EEjiLb0EiEEvT0_T1_T2_iT3_T4_T5_ --------------------------
	.section	.text._ZN3cub18CUB_300001_SM_10006detail4scan16DeviceScanKernelINS2_10policy_hubIiiijN4cuda3std3__44plusIvEEE10Policy1000EPiSC_NS0_13ScanTileStateIiLb1EEES9_NS1_10InputValueIiSC_EEjiLb0EiEEvT0_T1_T2_iT3_T4_T5_,"ax",@progbits
	.align	128
        .global         _ZN3cub18CUB_300001_SM_10006detail4scan16DeviceScanKernelINS2_10policy_hubIiiijN4cuda3std3__44plusIvEEE10Policy1000EPiSC_NS0_13ScanTileStateIiLb1EEES9_NS1_10InputValueIiSC_EEjiLb0EiEEvT0_T1_T2_iT3_T4_T5_
        .type           _ZN3cub18CUB_300001_SM_10006detail4scan16DeviceScanKernelINS2_10policy_hubIiiijN4cuda3std3__44plusIvEEE10Policy1000EPiSC_NS0_13ScanTileStateIiLb1EEES9_NS1_10InputValueIiSC_EEjiLb0EiEEvT0_T1_T2_iT3_T4_T5_,@function
        .size           _ZN3cub18CUB_300001_SM_10006detail4scan16DeviceScanKernelINS2_10policy_hubIiiijN4cuda3std3__44plusIvEEE10Policy1000EPiSC_NS0_13ScanTileStateIiLb1EEES9_NS1_10InputValueIiSC_EEjiLb0EiEEvT0_T1_T2_iT3_T4_T5_,(.L_x_111 - _ZN3cub18CUB_300001_SM_10006detail4scan16DeviceScanKernelINS2_10policy_hubIiiijN4cuda3std3__44plusIvEEE10Policy1000EPiSC_NS0_13ScanTileStateIiLb1EEES9_NS1_10InputValueIiSC_EEjiLb0EiEEvT0_T1_T2_iT3_T4_T5_)
        .other          _ZN3cub18CUB_300001_SM_10006detail4scan16DeviceScanKernelINS2_10policy_hubIiiijN4cuda3std3__44plusIvEEE10Policy1000EPiSC_NS0_13ScanTileStateIiLb1EEES9_NS1_10InputValueIiSC_EEjiLb0EiEEvT0_T1_T2_iT3_T4_T5_,@"STO_CUDA_ENTRY STV_DEFAULT"
_ZN3cub18CUB_300001_SM_10006detail4scan16DeviceScanKernelINS2_10policy_hubIiiijN4cuda3std3__44plusIvEEE10Policy1000EPiSC_NS0_13ScanTileStateIiLb1EEES9_NS1_10InputValueIiSC_EEjiLb0EiEEvT0_T1_T2_iT3_T4_T5_:
.text._ZN3cub18CUB_300001_SM_10006detail4scan16DeviceScanKernelINS2_10policy_hubIiiijN4cuda3std3__44plusIvEEE10Policy1000EPiSC_NS0_13ScanTileStateIiLb1EEES9_NS1_10InputValueIiSC_EEjiLb0EiEEvT0_T1_T2_iT3_T4_T5_:
[----:B------:R-:W-:Y:S01]  /*0000*/  LDC R1, c[0x0][0x37c] ;  /* 0x0000df00ff017b82 */ /* 0x000fe20000000800 */
[----:B------:R-:W0:Y:S07]  /*0010*/  LDCU UR4, c[0x0][0x3a0] ;  /* 0x00007400ff0477ac */ /* 0x000e2e0008000800 */
[----:B------:R-:W1:Y:S01]  /*0020*/  LDC R38, c[0x0][0x398] ;  /* 0x0000e600ff267b82 */ /* 0x000e620000000800 */
[----:B------:R-:W2:Y:S01]  /*0030*/  LDCU.64 UR8, c[0x0][0x358] ;  /* 0x00006b00ff0877ac */ /* 0x000ea20008000a00 */
[----:B------:R-:W3:Y:S01]  /*0040*/  LDCU UR5, c[0x0][0x3b0] ;  /* 0x00007600ff0577ac */ /* 0x000ee20008000800 */
[----:B0-----:R-:W-:-:S06]  /*0050*/  UPRMT UR4, UR4, 0x7770, URZ ;  /* 0x0000777004047896 */ /* 0x001fcc00080000ff */
[----:B------:R-:W-:-:S13]  /*0060*/  ISETP.NE.AND P0, PT, RZ, UR4, PT ;  /* 0x00000004ff007c0c */ /* 0x000fda000bf05270 */
[----:B------:R-:W2:Y:S02]  /*0070*/  @P0 LDC.64 R2, c[0x0][0x3a8] ;  /* 0x0000ea00ff020b82 */ /* 0x000ea40000000a00 */
[----:B--2---:R0:W5:Y:S06]  /*0080*/  @P0 LDG.E R39, desc[UR8][R2.64] ;  /* 0x0000000802270981 */ /* 0x00416c000c1e1900 */
[----:B------:R-:W1:Y:S02]  /*0090*/  S2UR UR4, SR_CTAID.X ;  /* 0x00000000000479c3 */ /* 0x000e640000002500 */
[----:B-1----:R-:W-:-:S04]  /*00a0*/  VIADD R38, R38, UR4 ;  /* 0x0000000426267c36 */ /* 0x002fc80008000000 */
[----:B------:R-:W-:-:S05]  /*00b0*/  IMAD R5, R38, 0x2100, RZ ;  /* 0x0000210026057824 */ /* 0x000fca00078e02ff */
[----:B---3--:R-:W-:Y:S01]  /*00c0*/  IADD3 R0, PT, PT, -R5, UR5, RZ ;  /* 0x0000000505007c10 */ /* 0x008fe2000fffe1ff */
[----:B------:R-:W1:Y:S03]  /*00d0*/  @!P0 LDC R39, c[0x0][0x3a8] ;  /* 0x0000ea00ff278b82 */ /* 0x000e660000000800 */
[----:B------:R-:W-:-:S13]  /*00e0*/  ISETP.GE.U32.AND P0, PT, R0, 0x2101, PT ;  /* 0x000021010000780c */ /* 0x000fda0003f06070 */
[----:B0-----:R-:W-:Y:S05]  /*00f0*/  @!P0 BRA `(.L_x_0) ;  /* 0x0000001c00848947 */ /* 0x001fea0003800000 */
[----:B------:R-:W0:Y:S01]  /*0100*/  S2R R49, SR_TID.X ;  /* 0x0000000000317919 */ /* 0x000e220000002100 */
[----:B------:R-:W2:Y:S01]  /*0110*/  LDCU.64 UR4, c[0x0][0x380] ;  /* 0x00007000ff0477ac */ /* 0x000ea20008000a00 */
[C---:B0-----:R-:W-:Y:S02]  /*0120*/  LOP3.LUT R0, R49.reuse, 0x1f, RZ, 0xc0, !PT ;  /* 0x0000001f31007812 */ /* 0x041fe400078ec0ff */
[----:B------:R-:W-:-:S05]  /*0130*/  LOP3.LUT R3, R49, 0x3e0, RZ, 0xc0, !PT ;  /* 0x000003e031037812 */ /* 0x000fca00078ec0ff */
[----:B------:R-:W-:-:S05]  /*0140*/  IMAD R0, R3, 0x16, R0 ;  /* 0x0000001603007824 */ /* 0x000fca00078e0200 */
[----:B------:R-:W-:-:S05]  /*0150*/  IADD3 R0, P0, PT, R5, R0, RZ ;  /* 0x0000000005007210 */ /* 0x000fca0007f1e0ff */
[----:B------:R-:W-:Y:S02]  /*0160*/  IMAD.X R3, RZ, RZ, RZ, P0 ;  /* 0x000000ffff037224 */ /* 0x000fe400000e06ff */
[----:B------:R-:W-:-:S03]  /*0170*/  IMAD.SHL.U32 R45, R0, 0x4, RZ ;  /* 0x00000004002d7824 */ /* 0x000fc600078e00ff */
[----:B------:R-:W-:Y:S02]  /*0180*/  SHF.L.U64.HI R3, R0, 0x2, R3 ;  /* 0x0000000200037819 */ /* 0x000fe40000010203 */
[----:B--2---:R-:W-:-:S04]  /*0190*/  IADD3 R4, P0, PT, R45, UR4, RZ ;  /* 0x000000042d047c10 */ /* 0x004fc8000ff1e0ff */
[----:B------:R-:W-:-:S05]  /*01a0*/  IADD3.X R5, PT, PT, R3, UR5, RZ, P0, !PT ;  /* 0x0000000503057c10 */ /* 0x000fca00087fe4ff */
[----:B------:R-:W2:Y:S04]  /*01b0*/  LDG.E R7, desc[UR8][R4.64] ;  /* 0x0000000804077981 */ /* 0x000ea8000c1e1900 */
[----:B------:R-:W3:Y:S04]  /*01c0*/  LDG.E R9, desc[UR8][R4.64+0x80] ;  /* 0x0000800804097981 */ /* 0x000ee8000c1e1900 */
[----:B------:R-:W4:Y:S04]  /*01d0*/  LDG.E R11, desc[UR8][R4.64+0x100] ;  /* 0x00010008040b7981 */ /* 0x000f28000c1e1900 */
        /* <DEDUP_REMOVED lines=18> */
[----:B------:R-:W4:Y:S01]  /*0300*/  LDG.E R18, desc[UR8][R4.64+0xa80] ;  /* 0x000a800804127981 */ /* 0x000f22000c1e1900 */
[----:B------:R-:W0:Y:S01]  /*0310*/  S2UR UR5, SR_CgaCtaId ;  /* 0x00000000000579c3 */ /* 0x000e220000008800 */
[----:B------:R-:W-:Y:S01]  /*0320*/  SHF.R.U32.HI R40, RZ, 0x5, R49 ;  /* 0x00000005ff287819 */ /* 0x000fe20000011631 */
[----:B------:R-:W-:Y:S01]  /*0330*/  UMOV UR4, 0x400 ;  /* 0x0000040000047882 */ /* 0x000fe20000000000 */
[----:B------:R-:W1:Y:S01]  /*0340*/  S2R R47, SR_LANEID ;  /* 0x00000000002f7919 */ /* 0x000e620000000000 */
[----:B------:R-:W-:Y:S01]  /*0350*/  ISETP.NE.AND P0, PT, R38, RZ, PT ;  /* 0x000000ff2600720c */ /* 0x000fe20003f05270 */
[----:B------:R-:W-:Y:S01]  /*0360*/  BSSY.RECONVERGENT B0, `(.L_x_1) ;  /* 0x0000168000007945 */ /* 0x000fe20003800200 */
[----:B0-----:R-:W-:Y:S01]  /*0370*/  ULEA UR4, UR5, UR4, 0x18 ;  /* 0x0000000405047291 */ /* 0x001fe2000f8ec0ff */
[----:B-1----:R-:W-:-:S05]  /*0380*/  IMAD R2, R40, 0x2c0, R47 ;  /* 0x000002c028027824 */ /* 0x002fca00078e022f */
[----:B------:R-:W-:-:S05]  /*0390*/  LEA R2, R2, UR4, 0x2 ;  /* 0x0000000402027c11 */ /* 0x000fca000f8e10ff */
[----:B------:R-:W-:Y:S01]  /*03a0*/  IMAD R0, R47, 0x54, R2 ;  /* 0x000000542f007824 */ /* 0x000fe200078e0202 */
[----:B--2---:R0:W-:Y:S04]  /*03b0*/  STS [R2], R7 ;  /* 0x0000000702007388 */ /* 0x0041e80000000800 */
[----:B---3--:R0:W-:Y:S04]  /*03c0*/  STS [R2+0x80], R9 ;  /* 0x0000800902007388 */ /* 0x0081e80000000800 */
[----:B----4-:R0:W-:Y:S04]  /*03d0*/  STS [R2+0x100], R11 ;  /* 0x0001000b02007388 */ /* 0x0101e80000000800 */
[----:B------:R0:W-:Y:S04]  /*03e0*/  STS [R2+0x180], R13 ;  /* 0x0001800d02007388 */ /* 0x0001e80000000800 */
        /* <DEDUP_REMOVED lines=17> */
[----:B------:R0:W-:Y:S01]  /*0500*/  STS [R2+0xa80], R18 ;  /* 0x000a801202007388 */ /* 0x0001e20000000800 */
[----:B------:R-:W-:-:S03]  /*0510*/  NOP ;  /* 0x0000000000007918 */ /* 0x000fc60000000000 */
[----:B------:R0:W1:Y:S04]  /*0520*/  LDS.64 R4, [R0] ;  /* 0x0000000000047984 */ /* 0x0000680000000a00 */
[----:B------:R0:W2:Y:S04]  /*0530*/  LDS.64 R6, [R0+0x8] ;  /* 0x0000080000067984 */ /* 0x0000a80000000a00 */
[----:B------:R0:W3:Y:S04]  /*0540*/  LDS.64 R8, [R0+0x10] ;  /* 0x0000100000087984 */ /* 0x0000e80000000a00 */
[----:B------:R0:W4:Y:S04]  /*0550*/  LDS.64 R10, [R0+0x18] ;  /* 0x00001800000a7984 */ /* 0x0001280000000a00 */
[----:B------:R0:W0:Y:S04]  /*0560*/  LDS.64 R12, [R0+0x20] ;  /* 0x00002000000c7984 */ /* 0x0000280000000a00 */
[----:B------:R0:W0:Y:S04]  /*0570*/  LDS.64 R14, [R0+0x28] ;  /* 0x00002800000e7984 */ /* 0x0000280000000a00 */
[----:B------:R0:W0:Y:S04]  /*0580*/  LDS.64 R28, [R0+0x30] ;  /* 0x00003000001c7984 */ /* 0x0000280000000a00 */
[----:B------:R0:W0:Y:S04]  /*0590*/  LDS.64 R30, [R0+0x38] ;  /* 0x00003800001e7984 */ /* 0x0000280000000a00 */
[----:B------:R0:W0:Y:S04]  /*05a0*/  LDS.64 R32, [R0+0x40] ;  /* 0x0000400000207984 */ /* 0x0000280000000a00 */
[----:B------:R0:W0:Y:S04]  /*05b0*/  LDS.64 R34, [R0+0x48] ;  /* 0x0000480000227984 */ /* 0x0000280000000a00 */
[----:B------:R0:W0:Y:S01]  /*05c0*/  LDS.64 R36, [R0+0x50] ;  /* 0x0000500000247984 */ /* 0x0000220000000a00 */
[----:B------:R-:W-:Y:S06]  /*05d0*/  BAR.SYNC.DEFER_BLOCKING 0x0 ;  /* 0x0000000000007b1d */ /* 0x000fec0000010000 */
[----:B-1----:R-:W-:Y:S05]  /*05e0*/  @P0 BRA `(.L_x_2) ;  /* 0x00000004001c0947 */ /* 0x002fea0003800000 */
[----:B0-2---:R-:W-:Y:S02]  /*05f0*/  IADD3 R16, PT, PT, R6, R5, R4 ;  /* 0x0000000506107210 */ /* 0x005fe40007ffe004 */
[C---:B------:R-:W-:Y:S02]  /*0600*/  ISETP.NE.AND P1, PT, R47.reuse, 0x1f, PT ;  /* 0x0000001f2f00780c */ /* 0x040fe40003f25270 */
[----:B---3--:R-:W-:Y:S02]  /*0610*/  IADD3 R16, PT, PT, R8, R7, R16 ;  /* 0x0000000708107210 */ /* 0x008fe40007ffe010 */
[----:B------:R-:W-:Y:S02]  /*0620*/  ISETP.NE.AND P2, PT, R47, RZ, PT ;  /* 0x000000ff2f00720c */ /* 0x000fe40003f45270 */
[----:B----4-:R-:W-:-:S04]  /*0630*/  IADD3 R16, PT, PT, R10, R9, R16 ;  /* 0x000000090a107210 */ /* 0x010fc80007ffe010 */
[----:B------:R-:W-:-:S03]  /*0640*/  IADD3 R16, PT, PT, R12, R11, R16 ;  /* 0x0000000b0c107210 */ /* 0x000fc60007ffe010 */
[----:B------:R-:W-:Y:S02]  /*0650*/  @!P1 LEA R43, R40, UR4, 0x2 ;  /* 0x00000004282b9c11 */ /* 0x000fe4000f8e10ff */
[----:B------:R-:W-:-:S04]  /*0660*/  IADD3 R16, PT, PT, R14, R13, R16 ;  /* 0x0000000d0e107210 */ /* 0x000fc80007ffe010 */
[----:B------:R-:W-:-:S04]  /*0670*/  IADD3 R16, PT, PT, R28, R15, R16 ;  /* 0x0000000f1c107210 */ /* 0x000fc80007ffe010 */
[----:B------:R-:W-:-:S04]  /*0680*/  IADD3 R16, PT, PT, R30, R29, R16 ;  /* 0x0000001d1e107210 */ /* 0x000fc80007ffe010 */
[----:B------:R-:W-:-:S04]  /*0690*/  IADD3 R16, PT, PT, R32, R31, R16 ;  /* 0x0000001f20107210 */ /* 0x000fc80007ffe010 */
[----:B------:R-:W-:-:S04]  /*06a0*/  IADD3 R16, PT, PT, R34, R33, R16 ;  /* 0x0000002122107210 */ /* 0x000fc80007ffe010 */
[----:B------:R-:W-:-:S05]  /*06b0*/  IADD3 R16, PT, PT, R36, R35, R16 ;  /* 0x0000002324107210 */ /* 0x000fca0007ffe010 */
[----:B------:R-:W-:-:S05]  /*06c0*/  IMAD.IADD R37, R37, 0x1, R16 ;  /* 0x0000000125257824 */ /* 0x000fca00078e0210 */
[----:B------:R-:W0:Y:S02]  /*06d0*/  SHFL.UP P0, R16, R37, 0x1, RZ ;  /* 0x0420000025107989 */ /* 0x000e2400000000ff */
[----:B0-----:R-:W-:-:S05]  /*06e0*/  @P0 IMAD.IADD R16, R37, 0x1, R16 ;  /* 0x0000000125100824 */ /* 0x001fca00078e0210 */
[----:B------:R-:W0:Y:S02]  /*06f0*/  SHFL.UP P0, R21, R16, 0x2, RZ ;  /* 0x0440000010157989 */ /* 0x000e2400000000ff */
[----:B0-----:R-:W-:-:S05]  /*0700*/  @P0 IMAD.IADD R21, R16, 0x1, R21 ;  /* 0x0000000110150824 */ /* 0x001fca00078e0215 */
[----:B------:R-:W0:Y:S02]  /*0710*/  SHFL.UP P0, R24, R21, 0x4, RZ ;  /* 0x0480000015187989 */ /* 0x000e2400000000ff */
[----:B0-----:R-:W-:-:S05]  /*0720*/  @P0 IMAD.IADD R24, R21, 0x1, R24 ;  /* 0x0000000115180824 */ /* 0x001fca00078e0218 */
[----:B------:R-:W0:Y:S02]  /*0730*/  SHFL.UP P0, R41, R24, 0x8, RZ ;  /* 0x0500000018297989 */ /* 0x000e2400000000ff */
[----:B0-----:R-:W-:-:S05]  /*0740*/  @P0 IMAD.IADD R41, R24, 0x1, R41 ;  /* 0x0000000118290824 */ /* 0x001fca00078e0229 */
[----:B------:R-:W0:Y:S02]  /*0750*/  SHFL.UP P0, R38, R41, 0x10, RZ ;  /* 0x0600000029267989 */ /* 0x000e2400000000ff */
[----:B0-----:R-:W-:Y:S01]  /*0760*/  @P0 IMAD.IADD R38, R41, 0x1, R38 ;  /* 0x0000000129260824 */ /* 0x001fe200078e0226 */
[----:B------:R-:W-:-:S03]  /*0770*/  ISETP.NE.AND P0, PT, R40, 0x2, PT ;  /* 0x000000022800780c */ /* 0x000fc60003f05270 */
[----:B------:R-:W-:Y:S01]  /*0780*/  IMAD.IADD R37, R38, 0x1, -R37 ;  /* 0x0000000126257824 */ /* 0x000fe200078e0a25 */
[----:B------:R-:W-:Y:S01]  /*0790*/  @!P1 STS [R43+0x10], R38 ;  /* 0x000010262b009388 */ /* 0x000fe20000000800 */
[----:B------:R-:W-:Y:S01]  /*07a0*/  BAR.SYNC.DEFER_BLOCKING 0x0 ;  /* 0x0000000000007b1d */ /* 0x000fe20000010000 */
[----:B------:R-:W-:Y:S02]  /*07b0*/  ISETP.NE.AND P1, PT, R40, 0x9, PT ;  /* 0x000000092800780c */ /* 0x000fe40003f25270 */
[----:B------:R-:W-:-:S03]  /*07c0*/  SEL R37, R37, RZ, P2 ;  /* 0x000000ff25257207 */ /* 0x000fc60001000000 */
[----:B------:R-:W0:Y:S04]  /*07d0*/  LDS.128 R16, [UR4+0x10] ;  /* 0x00001004ff107984 */ /* 0x000e280008000c00 */
[----:B------:R-:W1:Y:S04]  /*07e0*/  LDS.128 R20, [UR4+0x20] ;  /* 0x00002004ff147984 */ /* 0x000e680008000c00 */
[----:B------:R-:W2:Y:S01]  /*07f0*/  LDS.128 R24, [UR4+0x30] ;  /* 0x00003004ff187984 */ /* 0x000ea20008000c00 */
[----:B0-----:R-:W-:-:S04]  /*0800*/  IMAD.IADD R17, R16, 0x1, R17 ;  /* 0x0000000110117824 */ /* 0x001fc800078e0211 */
[----:B------:R-:W-:Y:S01]  /*0810*/  IMAD.IADD R18, R18, 0x1, R17 ;  /* 0x0000000112127824 */ /* 0x000fe200078e0211 */
[----:B------:R-:W-:Y:S02]  /*0820*/  SEL R16, R17, R16, !P0 ;  /* 0x0000001011107207 */ /* 0x000fe40004000000 */
[----:B------:R-:W-:Y:S01]  /*0830*/  ISETP.NE.AND P0, PT, R40, 0x3, PT ;  /* 0x000000032800780c */ /* 0x000fe20003f05270 */
[----:B------:R-:W-:-:S03]  /*0840*/  IMAD.IADD R19, R19, 0x1, R18 ;  /* 0x0000000113137824 */ /* 0x000fc600078e0212 */
[----:B------:R-:W-:Y:S01]  /*0850*/  SEL R16, R18, R16, !P0 ;  /* 0x0000001012107207 */ /* 0x000fe20004000000 */
[----:B-1----:R-:W-:Y:S01]  /*0860*/  IMAD.IADD R20, R19, 0x1, R20 ;  /* 0x0000000113147824 */ /* 0x002fe200078e0214 */
[----:B------:R-:W-:-:S03]  /*0870*/  ISETP.NE.AND P0, PT, R40, 0x4, PT ;  /* 0x000000042800780c */ /* 0x000fc60003f05270 */
[----:B------:R-:W-:Y:S01]  /*0880*/  IMAD.IADD R21, R21, 0x1, R20 ;  /* 0x0000000115157824 */ /* 0x000fe200078e0214 */
[----:B------:R-:W-:Y:S02]  /*0890*/  SEL R16, R19, R16, !P0 ;  /* 0x0000001013107207 */ /* 0x000fe40004000000 */
[----:B------:R-:W-:Y:S01]  /*08a0*/  ISETP.NE.AND P0, PT, R40, 0x5, PT ;  /* 0x000000052800780c */ /* 0x000fe20003f05270 */
[----:B------:R-:W-:-:S03]  /*08b0*/  IMAD.IADD R22, R22, 0x1, R21 ;  /* 0x0000000116167824 */ /* 0x000fc600078e0215 */
[----:B------:R-:W-:Y:S01]  /*08c0*/  SEL R16, R20, R16, !P0 ;  /* 0x0000001014107207 */ /* 0x000fe20004000000 */
[----:B------:R-:W-:Y:S01]  /*08d0*/  IMAD.IADD R23, R23, 0x1, R22 ;  /* 0x0000000117177824 */ /* 0x000fe200078e0216 */
[----:B------:R-:W-:-:S03]  /*08e0*/  ISETP.NE.AND P0, PT, R40, 0x6, PT ;  /* 0x000000062800780c */ /* 0x000fc60003f05270 */
[----:B--2---:R-:W-:Y:S01]  /*08f0*/  IMAD.IADD R24, R23, 0x1, R24 ;  /* 0x0000000117187824 */ /* 0x004fe200078e0218 */
[----:B------:R-:W-:Y:S02]  /*0900*/  SEL R16, R21, R16, !P0 ;  /* 0x0000001015107207 */ /* 0x000fe40004000000 */
[----:B------:R-:W-:Y:S01]  /*0910*/  ISETP.NE.AND P0, PT, R40, 0x7, PT ;  /* 0x000000072800780c */ /* 0x000fe20003f05270 */
[----:B------:R-:W-:-:S03]  /*0920*/  IMAD.IADD R25, R25, 0x1, R24 ;  /* 0x0000000119197824 */ /* 0x000fc600078e0218 */
[----:B------:R-:W-:Y:S01]  /*0930*/  SEL R16, R22, R16, !P0 ;  /* 0x0000001016107207 */ /* 0x000fe20004000000 */
[----:B------:R-:W-:Y:S01]  /*0940*/  IMAD.IADD R26, R26, 0x1, R25 ;  /* 0x000000011a1a7824 */ /* 0x000fe200078e0219 */
[----:B------:R-:W-:-:S04]  /*0950*/  ISETP.NE.AND P0, PT, R40, 0x8, PT ;  /* 0x000000082800780c */ /* 0x000fc80003f05270 */
[----:B------:R-:W-:Y:S02]  /*0960*/  SEL R16, R23, R16, !P0 ;  /* 0x0000001017107207 */ /* 0x000fe40004000000 */
[----:B------:R-:W-:Y:S02]  /*0970*/  ISETP.NE.AND P0, PT, R40, 0xa, PT ;  /* 0x0000000a2800780c */ /* 0x000fe40003f05270 */
[----:B------:R-:W-:Y:S02]  /*0980*/  SEL R16, R24, R16, !P1 ;  /* 0x0000001018107207 */ /* 0x000fe40004800000 */
[----:B------:R-:W-:Y:S02]  /*0990*/  ISETP.NE.AND P1, PT, R40, 0xb, PT ;  /* 0x0000000b2800780c */ /* 0x000fe40003f25270 */
[----:B------:R-:W-:Y:S02]  /*09a0*/  SEL R16, R25, R16, !P0 ;  /* 0x0000001019107207 */ /* 0x000fe40004000000 */
[----:B------:R-:W-:-:S02]  /*09b0*/  ISETP.GE.U32.AND P0, PT, R49, 0x20, PT ;  /* 0x000000203100780c */ /* 0x000fc40003f06070 */
[----:B------:R-:W-:Y:S02]  /*09c0*/  SEL R16, R26, R16, !P1 ;  /* 0x000000101a107207 */ /* 0x000fe40004800000 */
[----:B------:R-:W-:Y:S02]  /*09d0*/  ISETP.NE.AND P1, PT, R49, RZ, PT ;  /* 0x000000ff3100720c */ /* 0x000fe40003f25270 */
[----:B------:R-:W-:Y:S02]  /*09e0*/  SEL R16, R16, RZ, P0 ;  /* 0x000000ff10107207 */ /* 0x000fe40000000000 */
[--C-:B-----5:R-:W-:Y:S02]  /*09f0*/  IADD3 R27, PT, PT, R26, R27, R39.reuse ;  /* 0x0000001b1a1b7210 */ /* 0x120fe40007ffe027 */
[----:B------:R-:W-:-:S07]  /*0a00*/  IADD3 R16, PT, PT, R16, R37, R39 ;  /* 0x0000002510107210 */ /* 0x000fce0007ffe027 */
[----:B------:R-:W-:Y:S05]  /*0a10*/  @P1 BRA `(.L_x_3) ;  /* 0x0000000c00f01947 */ /* 0x000fea0003800000 */
[----:B------:R-:W0:Y:S01]  /*0a20*/  LDC.64 R18, c[0x0][0x390] ;  /* 0x0000e400ff127b82 */ /* 0x000e220000000a00 */
[----:B------:R-:W-:-:S05]  /*0a30*/  IMAD.MOV.U32 R26, RZ, RZ, 0x65 ;  /* 0x00000065ff1a7424 */ /* 0x000fca00078e00ff */
[----:B0-----:R0:W-:Y:S01]  /*0a40*/  ST.E.64.STRONG.GPU desc[UR8][R18.64+0x100], R26 ;  /* 0x0001001a12007985 */ /* 0x0011e2000c10fb08 */
[----:B------:R-:W-:Y:S05]  /*0a50*/  BRA `(.L_x_3) ;  /* 0x0000000c00e07947 */ /* 0x000fea0003800000 */
.L_x_2:
        /* <DEDUP_REMOVED lines=20> */
[----:B-----5:R-:W0:Y:S02]  /*0ba0*/  SHFL.UP P0, R39, R24, 0x8, RZ ;  /* 0x0500000018277989 */ /* 0x020e2400000000ff */
[----:B0-----:R-:W-:-:S05]  /*0bb0*/  @P0 IMAD.IADD R39, R24, 0x1, R39 ;  /* 0x0000000118270824 */ /* 0x001fca00078e0227 */
[----:B------:R-:W0:Y:S02]  /*0bc0*/  SHFL.UP P0, R42, R39, 0x10, RZ ;  /* 0x06000000272a7989 */ /* 0x000e2400000000ff */
[----:B0-----:R-:W-:Y:S01]  /*0bd0*/  @P0 IMAD.IADD R42, R39, 0x1, R42 ;  /* 0x00000001272a0824 */ /* 0x001fe200078e022a */
[----:B------:R-:W-:-:S03]  /*0be0*/  ISETP.NE.AND P0, PT, R40, 0x2, PT ;  /* 0x000000022800780c */ /* 0x000fc60003f05270 */
[----:B------:R-:W-:Y:S01]  /*0bf0*/  IMAD.IADD R37, R42, 0x1, -R37 ;  /* 0x000000012a257824 */ /* 0x000fe200078e0a25 */
[----:B------:R-:W-:Y:S01]  /*0c00*/  @!P1 STS [R41+0x10], R42 ;  /* 0x0000102a29009388 */ /* 0x000fe20000000800 */
[----:B------:R-:W-:Y:S01]  /*0c10*/  BAR.SYNC.DEFER_BLOCKING 0x0 ;  /* 0x0000000000007b1d */ /* 0x000fe20000010000 */
[----:B------:R-:W-:-:S05]  /*0c20*/  ISETP.NE.AND P1, PT, R40, 0x9, PT ;  /* 0x000000092800780c */ /* 0x000fca0003f25270 */
[----:B------:R-:W0:Y:S04]  /*0c30*/  LDS.128 R16, [UR4+0x10] ;  /* 0x00001004ff107984 */ /* 0x000e280008000c00 */
[----:B------:R-:W1:Y:S04]  /*0c40*/  LDS.128 R20, [UR4+0x20] ;  /* 0x00002004ff147984 */ /* 0x000e680008000c00 */
[----:B------:R-:W2:Y:S01]  /*0c50*/  LDS.128 R24, [UR4+0x30] ;  /* 0x00003004ff187984 */ /* 0x000ea20008000c00 */
[----:B0-----:R-:W-:-:S04]  /*0c60*/  IMAD.IADD R17, R16, 0x1, R17 ;  /* 0x0000000110117824 */ /* 0x001fc800078e0211 */
[----:B------:R-:W-:Y:S01]  /*0c70*/  IMAD.IADD R18, R18, 0x1, R17 ;  /* 0x0000000112127824 */ /* 0x000fe200078e0211 */
[----:B------:R-:W-:Y:S02]  /*0c80*/  SEL R16, R17, R16, !P0 ;  /* 0x0000001011107207 */ /* 0x000fe40004000000 */
[----:B------:R-:W-:Y:S01]  /*0c90*/  ISETP.NE.AND P0, PT, R40, 0x3, PT ;  /* 0x000000032800780c */ /* 0x000fe20003f05270 */
[----:B------:R-:W-:Y:S01]  /*0ca0*/  IMAD.IADD R19, R19, 0x1, R18 ;  /* 0x0000000113137824 */ /* 0x000fe200078e0212 */
[----:B------:R-:W-:Y:S02]  /*0cb0*/  SEL R17, R37, RZ, P2 ;  /* 0x000000ff25117207 */ /* 0x000fe40001000000 */
        /* <DEDUP_REMOVED lines=16> */
[----:B------:R-:W-:-:S03]  /*0dc0*/  ISETP.NE.AND P0, PT, R40, 0x8, PT ;  /* 0x000000082800780c */ /* 0x000fc60003f05270 */
[----:B------:R-:W-:Y:S01]  /*0dd0*/  IMAD.IADD R27, R27, 0x1, R26 ;  /* 0x000000011b1b7824 */ /* 0x000fe200078e021a */
[----:B------:R-:W-:Y:S02]  /*0de0*/  SEL R16, R23, R16, !P0 ;  /* 0x0000001017107207 */ /* 0x000fe40004000000 */
[----:B------:R-:W-:Y:S02]  /*0df0*/  ISETP.NE.AND P0, PT, R40, 0xa, PT ;  /* 0x0000000a2800780c */ /* 0x000fe40003f05270 */
[----:B------:R-:W-:Y:S02]  /*0e00*/  SEL R16, R24, R16, !P1 ;  /* 0x0000001018107207 */ /* 0x000fe40004800000 */
[----:B------:R-:W-:Y:S02]  /*0e10*/  ISETP.NE.AND P1, PT, R40, 0xb, PT ;  /* 0x0000000b2800780c */ /* 0x000fe40003f25270 */
[----:B------:R-:W-:Y:S02]  /*0e20*/  SEL R16, R25, R16, !P0 ;  /* 0x0000001019107207 */ /* 0x000fe40004000000 */
[----:B------:R-:W-:-:S02]  /*0e30*/  ISETP.GT.U32.AND P0, PT, R49, 0x1f, PT ;  /* 0x0000001f3100780c */ /* 0x000fc40003f04070 */
[----:B------:R-:W-:Y:S02]  /*0e40*/  SEL R16, R26, R16, !P1 ;  /* 0x000000101a107207 */ /* 0x000fe40004800000 */
[----:B------:R-:W-:-:S03]  /*0e50*/  ISETP.GE.U32.AND P1, PT, R49, 0x20, PT ;  /* 0x000000203100780c */ /* 0x000fc60003f26070 */
[----:B------:R-:W-:-:S05]  /*0e60*/  IMAD.IADD R16, R16, 0x1, R17 ;  /* 0x0000000110107824 */ /* 0x000fca00078e0211 */
[----:B------:R-:W-:Y:S01]  /*0e70*/  SEL R46, R37, R16, !P1 ;  /* 0x00000010252e7207 */ /* 0x000fe20004800000 */
[----:B------:R-:W-:Y:S06]  /*0e80*/  @P0 BRA `(.L_x_4) ;  /* 0x0000000800b00947 */ /* 0x000fec0003800000 */
[----:B------:R-:W0:Y:S01]  /*0e90*/  LDC.64 R16, c[0x0][0x390] ;  /* 0x0000e400ff107b82 */ /* 0x000e220000000a00 */
[----:B------:R-:W-:Y:S02]  /*0ea0*/  ISETP.NE.AND P1, PT, R49, RZ, PT ;  /* 0x000000ff3100720c */ /* 0x000fe40003f25270 */
[----:B------:R-:W-:-:S05]  /*0eb0*/  LOP3.LUT R21, RZ, R49, RZ, 0x33, !PT ;  /* 0x00000031ff157212 */ /* 0x000fca00078e33ff */
[----:B------:R-:W-:-:S06]  /*0ec0*/  IMAD.IADD R21, R38, 0x1, R21 ;  /* 0x0000000126157824 */ /* 0x000fcc00078e0215 */
[----:B------:R-:W-:Y:S01]  /*0ed0*/  @!P1 IMAD.MOV.U32 R26, RZ, RZ, 0x64 ;  /* 0x00000064ff1a9424 */ /* 0x000fe200078e00ff */
[----:B------:R1:W-:Y:S01]  /*0ee0*/  @!P1 STS [UR4+0xc], R27 ;  /* 0x00000c1bff009988 */ /* 0x0003e20008000804 */
[----:B0-----:R-:W-:-:S04]  /*0ef0*/  IMAD.WIDE R24, R38, 0x8, R16 ;  /* 0x0000000826187825 */ /* 0x001fc800078e0210 */
[----:B------:R-:W-:Y:S01]  /*0f00*/  IMAD.WIDE R16, R21, 0x8, R16 ;  /* 0x0000000815107825 */ /* 0x000fe200078e0210 */
[----:B------:R1:W-:Y:S01]  /*0f10*/  @!P1 ST.E.64.STRONG.GPU desc[UR8][R24.64+0x100], R26 ;  /* 0x0001001a18009985 */ /* 0x0003e2000c10fb08 */
[----:B------:R-:W-:Y:S05]  /*0f20*/  NANOSLEEP 0x33e ;  /* 0x0000033e0000795d */ /* 0x000fea0003800000 */
[----:B------:R-:W2:Y:S01]  /*0f30*/  LD.E.64.STRONG.GPU R40, desc[UR8][R16.64+0x100] ;  /* 0x0001000810287980 */ /* 0x000ea2000c10fb00 */
[----:B------:R-:W-:Y:S01]  /*0f40*/  UMOV UR5, 0xffffffff ;  /* 0xffffffff00057882 */ /* 0x000fe20000000000 */
[----:B--2---:R-:W-:Y:S02]  /*0f50*/  ISETP.NE.AND P0, PT, R40, 0x63, PT ;  /* 0x000000632800780c */ /* 0x004fe40003f05270 */
[----:B-1----:R-:W-:Y:S11]  /*0f60*/  BRA.DIV UR5, `(.L_x_5) ;  /* 0x00000036053c7947 */ /* 0x002ff6000b800000 */
[----:B------:R-:W-:-:S13]  /*0f70*/  VOTE.ANY P0, !P0 ;  /* 0x0000000000ff7806 */ /* 0x000fda0004000100 */
.L_x_34:
[----:B------:R-:W-:Y:S05]  /*0f80*/  @!P0 BRA `(.L_x_6) ;  /* 0x0000000000748947 */ /* 0x000fea0003800000 */
[----:B------:R-:W-:-:S07]  /*0f90*/  IMAD.MOV.U32 R20, RZ, RZ, 0x3b8 ;  /* 0x000003b8ff147424 */ /* 0x000fce00078e00ff */
.L_x_8:
[----:B------:R-:W-:Y:S02]  /*0fa0*/  VIADD R23, R20, 0x1 ;  /* 0x0000000114177836 */ /* 0x000fe40000000000 */
[----:B------:R-:W-:Y:S02]  /*0fb0*/  IMAD R38, R38, 0x41a7, RZ ;  /* 0x000041a726267824 */ /* 0x000fe400078e02ff */
[----:B------:R-:W0:Y:S01]  /*0fc0*/  I2F.U32.RP R22, R23 ;  /* 0x0000001700167306 */ /* 0x000e220000209000 */
[----:B------:R-:W-:Y:S01]  /*0fd0*/  IMAD.MOV R37, RZ, RZ, -R23 ;  /* 0x000000ffff257224 */ /* 0x000fe200078e0a17 */
[----:B------:R-:W-:Y:S02]  /*0fe0*/  ISETP.NE.U32.AND P2, PT, R23, RZ, PT ;  /* 0x000000ff1700720c */ /* 0x000fe40003f45070 */
[----:B------:R-:W-:-:S04]  /*0ff0*/  LOP3.LUT R38, R38, 0x7fffffff, RZ, 0xc0, !PT ;  /* 0x7fffffff26267812 */ /* 0x000fc800078ec0ff */
[----:B0-----:R-:W0:Y:S02]  /*1000*/  MUFU.RCP R22, R22 ;  /* 0x0000001600167308 */ /* 0x001e240000001000 */
[----:B0-----:R-:W-:-:S06]  /*1010*/  VIADD R18, R22, 0xffffffe ;  /* 0x0ffffffe16127836 */ /* 0x001fcc0000000000 */
[----:B------:R0:W1:Y:S02]  /*1020*/  F2I.FTZ.U32.TRUNC.NTZ R19, R18 ;  /* 0x0000001200137305 */ /* 0x000064000021f000 */
[----:B0-----:R-:W-:Y:S02]  /*1030*/  IMAD.MOV.U32 R18, RZ, RZ, RZ ;  /* 0x000000ffff127224 */ /* 0x001fe400078e00ff */
[----:B-1----:R-:W-:-:S04]  /*1040*/  IMAD R37, R37, R19, RZ ;  /* 0x0000001325257224 */ /* 0x002fc800078e02ff */
[----:B------:R-:W-:-:S06]  /*1050*/  IMAD.HI.U32 R19, R19, R37, R18 ;  /* 0x0000002513137227 */ /* 0x000fcc00078e0012 */
[----:B------:R-:W-:-:S04]  /*1060*/  IMAD.HI.U32 R19, R19, R38, RZ ;  /* 0x0000002613137227 */ /* 0x000fc800078e00ff */
[----:B------:R-:W-:-:S04]  /*1070*/  IMAD.MOV R19, RZ, RZ, -R19 ;  /* 0x000000ffff137224 */ /* 0x000fc800078e0a13 */
[----:B------:R-:W-:-:S05]  /*1080*/  IMAD R22, R23, R19, R38 ;  /* 0x0000001317167224 */ /* 0x000fca00078e0226 */
[----:B------:R-:W-:-:S13]  /*1090*/  ISETP.GE.U32.AND P0, PT, R22, R23, PT ;  /* 0x000000171600720c */ /* 0x000fda0003f06070 */
[----:B------:R-:W-:-:S05]  /*10a0*/  @P0 IMAD.IADD R22, R22, 0x1, -R23 ;  /* 0x0000000116160824 */ /* 0x000fca00078e0a17 */
[----:B------:R-:W-:-:S13]  /*10b0*/  ISETP.GE.U32.AND P0, PT, R22, R23, PT ;  /* 0x000000171600720c */ /* 0x000fda0003f06070 */
[----:B------:R-:W-:Y:S01]  /*10c0*/  @P0 IMAD.IADD R22, R22, 0x1, -R23 ;  /* 0x0000000116160824 */ /* 0x000fe200078e0a17 */
[----:B------:R-:W-:-:S04]  /*10d0*/  @!P2 LOP3.LUT R22, RZ, R23, RZ, 0x33, !PT ;  /* 0x00000017ff16a212 */ /* 0x000fc800078e33ff */
[----:B------:R-:W-:Y:S05]  /*10e0*/  NANOSLEEP R22 ;  /* 0x000000160000735d */ /* 0x000fea0003800000 */
[----:B------:R-:W2:Y:S01]  /*10f0*/  LD.E.64.STRONG.GPU R40, desc[UR8][R16.64+0x100] ;  /* 0x0001000810287980 */ /* 0x000ea2000c10fb00 */
[----:B------:R-:W-:Y:S01]  /*1100*/  UMOV UR5, 0xffffffff ;  /* 0xffffffff00057882 */ /* 0x000fe20000000000 */
[----:B------:R-:W-:Y:S02]  /*1110*/  SHF.R.U32.HI R20, RZ, 0x1, R20 ;  /* 0x00000001ff147819 */ /* 0x000fe40000011614 */
[----:B--2---:R-:W-:Y:S01]  /*1120*/  ISETP.NE.AND P0, PT, R40, 0x63, PT ;  /* 0x000000632800780c */ /* 0x004fe20003f05270 */
[----:B------:R-:W-:-:S12]  /*1130*/  BRA.DIV UR5, `(.L_x_7) ;  /* 0x0000003205e87947 */ /* 0x000fd8000b800000 */
[----:B------:R-:W-:-:S13]  /*1140*/  VOTE.ANY P0, !P0 ;  /* 0x0000000000ff7806 */ /* 0x000fda0004000100 */
.L_x_37:
[----:B------:R-:W-:Y:S05]  /*1150*/  @P0 BRA `(.L_x_8) ;  /* 0xfffffffc00900947 */ /* 0x000fea000383ffff */
.L_x_6:
[----:B------:R-:W-:Y:S01]  /*1160*/  UMOV UR5, 0xffffffff ;  /* 0xffffffff00057882 */ /* 0x000fe20000000000 */
[----:B------:R-:W-:Y:S02]  /*1170*/  ISETP.NE.AND P0, PT, R40, 0x65, PT ;  /* 0x000000652800780c */ /* 0x000fe40003f05270 */
[----:B------:R-:W-:Y:S11]  /*1180*/  BRA.DIV UR5, `(.L_x_9) ;  /* 0x0000003205f47947 */ /* 0x000ff6000b800000 */
[----:B------:R-:W0:Y:S01]  /*1190*/  S2R R48, SR_GEMASK ;  /* 0x0000000000307919 */ /* 0x000e220000003c00 */
[----:B------:R-:W-:Y:S01]  /*11a0*/  VOTE.ANY R19, PT, !P0 ;  /* 0x0000000000137806 */ /* 0x000fe200040e0100 */
[C---:B------:R-:W-:Y:S01]  /*11b0*/  VIADD R22, R47.reuse, 0x2 ;  /* 0x000000022f167836 */ /* 0x040fe20000000000 */
[----:B------:R-:W1:Y:S01]  /*11c0*/  LDC.64 R42, c[0x0][0x390] ;  /* 0x0000e400ff2a7b82 */ /* 0x000e620000000a00 */
[C---:B------:R-:W-:Y:S02]  /*11d0*/  VIADD R23, R47.reuse, 0x4 ;  /* 0x000000042f177836 */ /* 0x040fe40000000000 */
[----:B------:R-:W-:Y:S01]  /*11e0*/  VIADD R26, R47, 0x8 ;  /* 0x000000082f1a7836 */ /* 0x000fe20000000000 */
[----:B-1----:R-:W-:Y:S02]  /*11f0*/  IADD3 R42, P3, PT, R42, 0x100, RZ ;  /* 0x000001002a2a7810 */ /* 0x002fe40007f7e0ff */
[----:B0-----:R-:W-:-:S03]  /*1200*/  LOP3.LUT R19, R19, 0x80000000, R48, 0xec, !PT ;  /* 0x8000000013137812 */ /* 0x001fc600078eec30 */
[----:B------:R-:W-:Y:S02]  /*1210*/  IMAD.X R43, RZ, RZ, R43, P3 ;  /* 0x000000ffff2b7224 */ /* 0x000fe400018e062b */
[----:B------:R-:W-:-:S05]  /*1220*/  VIADD R16, R19, 0xffffffff ;  /* 0xffffffff13107836 */ /* 0x000fca0000000000 */
[----:B------:R-:W-:-:S06]  /*1230*/  LOP3.LUT R16, R19, R16, RZ, 0xc, !PT ;  /* 0x0000001013107212 */ /* 0x000fcc00078e0cff */
[----:B------:R-:W0:Y:S02]  /*1240*/  POPC R16, R16 ;  /* 0x0000001000107309 */ /* 0x000e240000000000 */
[----:B0-----:R-:W0:Y:S01]  /*1250*/  SHFL.DOWN PT, R20, R41, 0x1, R16 ;  /* 0x0820000029147989 */ /* 0x001e2200000e0010 */
[----:B------:R-:W-:-:S04]  /*1260*/  ISETP.GE.AND P0, PT, R47, R16, PT ;  /* 0x000000102f00720c */ /* 0x000fc80003f06270 */
[----:B0-----:R-:W-:Y:S02]  /*1270*/  SEL R20, R20, RZ, !P0 ;  /* 0x000000ff14147207 */ /* 0x001fe40004000000 */
[----:B------:R-:W-:-:S03]  /*1280*/  ISETP.GT.AND P0, PT, R22, R16, PT ;  /* 0x000000101600720c */ /* 0x000fc60003f04270 */
[----:B------:R-:W-:-:S05]  /*1290*/  IMAD.IADD R37, R20, 0x1, R41 ;  /* 0x0000000114257824 */ /* 0x000fca00078e0229 */
[----:B------:R-:W0:Y:S02]  /*12a0*/  SHFL.DOWN PT, R20, R37, 0x2, R16 ;  /* 0x0840000025147989 */ /* 0x000e2400000e0010 */
[----:B0-----:R-:W-:Y:S02]  /*12b0*/  SEL R20, R20, RZ, !P0 ;  /* 0x000000ff14147207 */ /* 0x001fe40004000000 */
[----:B------:R-:W-:-:S03]  /*12c0*/  ISETP.GT.AND P0, PT, R23, R16, PT ;  /* 0x000000101700720c */ /* 0x000fc60003f04270 */
[----:B------:R-:W-:Y:S02]  /*12d0*/  IMAD.IADD R39, R37, 0x1, R20 ;  /* 0x0000000125277824 */ /* 0x000fe400078e0214 */
[----:B------:R-:W-:-:S03]  /*12e0*/  VIADD R37, R47, 0x10 ;  /* 0x000000102f257836 */ /* 0x000fc60000000000 */
[----:B------:R-:W0:Y:S02]  /*12f0*/  SHFL.DOWN PT, R20, R39, 0x4, R16 ;  /* 0x0880000027147989 */ /* 0x000e2400000e0010 */
[-C--:B------:R-:W-:Y:S02]  /*1300*/  ISETP.GT.AND P2, PT, R37, R16.reuse, PT ;  /* 0x000000102500720c */ /* 0x080fe40003f44270 */
[----:B0-----:R-:W-:Y:S02]  /*1310*/  SEL R20, R20, RZ, !P0 ;  /* 0x000000ff14147207 */ /* 0x001fe40004000000 */
[----:B------:R-:W-:-:S03]  /*1320*/  ISETP.GT.AND P0, PT, R26, R16, PT ;  /* 0x000000101a00720c */ /* 0x000fc60003f04270 */
[----:B------:R-:W-:-:S05]  /*1330*/  IMAD.IADD R51, R39, 0x1, R20 ;  /* 0x0000000127337824 */ /* 0x000fca00078e0214 */
[----:B------:R-:W0:Y:S02]  /*1340*/  SHFL.DOWN PT, R20, R51, 0x8, R16 ;  /* 0x0900000033147989 */ /* 0x000e2400000e0010 */
[----:B0-----:R-:W-:Y:S02]  /*1350*/  SEL R20, R20, RZ, !P0 ;  /* 0x000000ff14147207 */ /* 0x001fe40004000000 */
[----:B------:R-:W-:-:S03]  /*1360*/  ISETP.NE.AND P0, PT, R40, 0x65, PT ;  /* 0x000000652800780c */ /* 0x000fc60003f05270 */
[----:B------:R-:W-:-:S05]  /*1370*/  IMAD.IADD R41, R51, 0x1, R20 ;  /* 0x0000000133297824 */ /* 0x000fca00078e0214 */
[----:B------:R-:W0:Y:S05]  /*1380*/  SHFL.DOWN PT, R20, R41, 0x10, R16 ;  /* 0x0a00000029147989 */ /* 0x000e2a00000e0010 */
[----:B------:R-:W-:Y:S02]  /*1390*/  VOTE.ALL P0, P0 ;  /* 0x0000000000ff7806 */ /* 0x000fe40000000000 */
[----:B0-----:R-:W-:-:S05]  /*13a0*/  SEL R20, R20, RZ, !P2 ;  /* 0x000000ff14147207 */ /* 0x001fca0005000000 */
[----:B------:R-:W-:-:S07]  /*13b0*/  IMAD.IADD R39, R41, 0x1, R20 ;  /* 0x0000000129277824 */ /* 0x000fce00078e0214 */
.L_x_46:
[----:B------:R-:W-:Y:S05]  /*13c0*/  @!P0 BRA `(.L_x_10) ;  /* 0x0000000400248947 */ /* 0x000fea0003800000 */
[----:B------:R-:W-:-:S07]  /*13d0*/  IMAD.MOV.U32 R44, RZ, RZ, 0x3b8 ;  /* 0x000003b8ff2c7424 */ /* 0x000fce00078e00ff */
.L_x_16:
[----:B------:R-:W-:Y:S02]  /*13e0*/  IMAD.MOV.U32 R16, RZ, RZ, R42 ;  /* 0x000000ffff107224 */ /* 0x000fe400078e002a */
[----:B------:R-:W-:Y:S02]  /*13f0*/  IMAD.MOV.U32 R17, RZ, RZ, R43 ;  /* 0x000000ffff117224 */ /* 0x000fe400078e002b */
[----:B------:R-:W-:-:S05]  /*1400*/  IMAD.WIDE R16, R21, 0x8, R16 ;  /* 0x0000000815107825 */ /* 0x000fca00078e0210 */
[----:B------:R-:W2:Y:S01]  /*1410*/  LD.E.64.STRONG.GPU R40, desc[UR8][R16.64+-0x100] ;  /* 0xffff000810287980 */ /* 0x000ea2000c10fb00 */
[----:B------:R-:W-:Y:S05]  /*1420*/  YIELD ;  /* 0x0000000000007946 */ /* 0x000fea0003800000 */
[----:B------:R-:W-:Y:S01]  /*1430*/  UMOV UR5, 0xffffffff ;  /* 0xffffffff00057882 */ /* 0x000fe20000000000 */
[----:B------:R-:W-:Y:S02]  /*1440*/  SHF.R.U32.HI R44, RZ, 0x1, R44 ;  /* 0x00000001ff2c7819 */ /* 0x000fe4000001162c */
[----:B--2---:R-:W-:Y:S01]  /*1450*/  ISETP.NE.AND P0, PT, R40, 0x63, PT ;  /* 0x000000632800780c */ /* 0x004fe20003f05270 */
[----:B------:R-:W-:-:S12]  /*1460*/  BRA.DIV UR5, `(.L_x_11) ;  /* 0x0000003605407947 */ /* 0x000fd8000b800000 */
[----:B------:R-:W-:-:S13]  /*1470*/  VOTE.ANY P0, !P0 ;  /* 0x0000000000ff7806 */ /* 0x000fda0004000100 */
.L_x_49:
[----:B------:R-:W-:Y:S05]  /*1480*/  @!P0 BRA `(.L_x_12) ;  /* 0x0000000000748947 */ /* 0x000fea0003800000 */
[----:B------:R-:W-:-:S07]  /*1490*/  IMAD.MOV.U32 R20, RZ, RZ, R44 ;  /* 0x000000ffff147224 */ /* 0x000fce00078e002c */
.L_x_14:
        /* <DEDUP_REMOVED lines=27> */
.L_x_52:
[----:B------:R-:W-:Y:S05]  /*1650*/  @P0 BRA `(.L_x_14) ;  /* 0xfffffffc00900947 */ /* 0x000fea000383ffff */
.L_x_12:
[----:B------:R-:W-:Y:S01]  /*1660*/  UMOV UR5, 0xffffffff ;  /* 0xffffffff00057882 */ /* 0x000fe20000000000 */
[----:B------:R-:W-:Y:S02]  /*1670*/  ISETP.NE.AND P0, PT, R40, 0x65, PT ;  /* 0x000000652800780c */ /* 0x000fe40003f05270 */
[----:B------:R-:W-:Y:S11]  /*1680*/  BRA.DIV UR5, `(.L_x_15) ;  /* 0x0000003205f87947 */ /* 0x000ff6000b800000 */
[----:B------:R-:W-:Y:S01]  /*1690*/  VOTE.ANY R19, PT, !P0 ;  /* 0x0000000000137806 */ /* 0x000fe200040e0100 */
[----:B------:R-:W-:-:S03]  /*16a0*/  VIADD R21, R21, 0xffffffe0 ;  /* 0xffffffe015157836 */ /* 0x000fc60000000000 */
[----:B------:R-:W-:-:S05]  /*16b0*/  LOP3.LUT R19, R19, 0x80000000, R48, 0xec, !PT ;  /* 0x8000000013137812 */ /* 0x000fca00078eec30 */
[----:B------:R-:W-:-:S05]  /*16c0*/  VIADD R16, R19, 0xffffffff ;  /* 0xffffffff13107836 */ /* 0x000fca0000000000 */
[----:B------:R-:W-:-:S06]  /*16d0*/  LOP3.LUT R16, R19, R16, RZ, 0xc, !PT ;  /* 0x0000001013107212 */ /* 0x000fcc00078e0cff */
[----:B------:R-:W0:Y:S02]  /*16e0*/  POPC R16, R16 ;  /* 0x0000001000107309 */ /* 0x000e240000000000 */
[----:B0-----:R-:W0:Y:S01]  /*16f0*/  SHFL.DOWN PT, R20, R41, 0x1, R16 ;  /* 0x0820000029147989 */ /* 0x001e2200000e0010 */
[-C--:B------:R-:W-:Y:S02]  /*1700*/  ISETP.GE.AND P0, PT, R47, R16.reuse, PT ;  /* 0x000000102f00720c */ /* 0x080fe40003f06270 */
[-C--:B------:R-:W-:Y:S02]  /*1710*/  ISETP.GT.AND P2, PT, R37, R16.reuse, PT ;  /* 0x000000102500720c */ /* 0x080fe40003f44270 */
[----:B0-----:R-:W-:Y:S02]  /*1720*/  SEL R20, R20, RZ, !P0 ;  /* 0x000000ff14147207 */ /* 0x001fe40004000000 */
[----:B------:R-:W-:-:S03]  /*1730*/  ISETP.GT.AND P0, PT, R22, R16, PT ;  /* 0x000000101600720c */ /* 0x000fc60003f04270 */
[----:B------:R-:W-:-:S05]  /*1740*/  IMAD.IADD R51, R20, 0x1, R41 ;  /* 0x0000000114337824 */ /* 0x000fca00078e0229 */
[----:B------:R-:W0:Y:S02]  /*1750*/  SHFL.DOWN PT, R20, R51, 0x2, R16 ;  /* 0x0840000033147989 */ /* 0x000e2400000e0010 */
        /* <DEDUP_REMOVED lines=13> */
[----:B0-----:R-:W-:-:S04]  /*1830*/  SEL R20, R20, RZ, !P2 ;  /* 0x000000ff14147207 */ /* 0x001fc80005000000 */
[----:B------:R-:W-:-:S07]  /*1840*/  IADD3 R39, PT, PT, R50, R20, R39 ;  /* 0x0000001432277210 */ /* 0x000fce0007ffe027 */
.L_x_61:
[----:B------:R-:W-:Y:S05]  /*1850*/  @P0 BRA `(.L_x_16) ;  /* 0xfffffff800e00947 */ /* 0x000fea000383ffff */
.L_x_10:
[----:B------:R-:W-:Y:S01]  /*1860*/  ISETP.NE.AND P0, PT, R47, RZ, PT ;  /* 0x000000ff2f00720c */ /* 0x000fe20003f05270 */
[----:B------:R-:W0:Y:S01]  /*1870*/  @!P1 S2R R17, SR_CgaCtaId ;  /* 0x0000000000119919 */ /* 0x000e220000008800 */
[----:B------:R-:W-:Y:S01]  /*1880*/  @!P1 MOV R16, 0x400 ;  /* 0x0000040000109802 */ /* 0x000fe20000000f00 */
[----:B------:R-:W-:Y:S02]  /*1890*/  @!P1 IMAD.IADD R27, R27, 0x1, R39 ;  /* 0x000000011b1b9824 */ /* 0x000fe400078e0227 */
[----:B------:R-:W-:-:S05]  /*18a0*/  @!P1 IMAD.MOV.U32 R26, RZ, RZ, 0x65 ;  /* 0x00000065ff1a9424 */ /* 0x000fca00078e00ff */
[----:B------:R1:W-:Y:S03]  /*18b0*/  @!P1 ST.E.64.STRONG.GPU desc[UR8][R24.64+0x100], R26 ;  /* 0x0001001a18009985 */ /* 0x0003e6000c10fb08 */
[----:B------:R-:W-:Y:S01]  /*18c0*/  @!P0 MOV R19, 0x400 ;  /* 0x0000040000138802 */ /* 0x000fe20000000f00 */
[----:B------:R-:W2:Y:S01]  /*18d0*/  @!P0 S2R R20, SR_CgaCtaId ;  /* 0x0000000000148919 */ /* 0x000ea20000008800 */
[----:B0-----:R-:W-:Y:S01]  /*18e0*/  @!P1 LEA R18, R17, R16, 0x18 ;  /* 0x0000001011129211 */ /* 0x001fe200078ec0ff */
[----:B------:R-:W-:Y:S02]  /*18f0*/  IMAD.MOV.U32 R16, RZ, RZ, R46 ;  /* 0x000000ffff107224 */ /* 0x000fe400078e002e */
[----:B------:R-:W-:Y:S02]  /*1900*/  @!P0 IMAD.MOV.U32 R16, RZ, RZ, R39 ;  /* 0x000000ffff108224 */ /* 0x000fe400078e0027 */
[----:B------:R1:W-:Y:S04]  /*1910*/  @!P1 STS [R18+0x8], R27 ;  /* 0x0000081b12009388 */ /* 0x0003e80000000800 */
[----:B------:R1:W-:Y:S01]  /*1920*/  @!P1 STS [R18+0x4], R39 ;  /* 0x0000042712009388 */ /* 0x0003e20000000800 */
[----:B--2---:R-:W-:-:S05]  /*1930*/  @!P0 LEA R20, R20, R19, 0x18 ;  /* 0x0000001314148211 */ /* 0x004fca00078ec0ff */
[----:B------:R1:W-:Y:S02]  /*1940*/  @!P0 STS [R20+0x4c], R39 ;  /* 0x00004c2714008388 */ /* 0x0003e40000000800 */
.L_x_4:
[----:B------:R-:W-:Y:S05]  /*1950*/  WARPSYNC.ALL ;  /* 0x0000000000007948 */ /* 0x000fea0003800000 */
[----:B------:R-:W0:Y:S08]  /*1960*/  S2UR UR6, SR_CgaCtaId ;  /* 0x00000000000679c3 */ /* 0x000e300000008800 */
[----:B------:R-:W-:Y:S01]  /*1970*/  BAR.SYNC.DEFER_BLOCKING 0x0 ;  /* 0x0000000000007b1d */ /* 0x000fe20000010000 */
[----:B------:R-:W-:-:S05]  /*1980*/  ISETP.NE.AND P0, PT, R49, RZ, PT ;  /* 0x000000ff3100720c */ /* 0x000fca0003f05270 */
[----:B------:R-:W-:Y:S02]  /*1990*/  UMOV UR5, 0x400 ;  /* 0x0000040000057882 */ /* 0x000fe40000000000 */
[----:B0-----:R-:W-:-:S09]  /*19a0*/  ULEA UR5, UR6, UR5, 0x18 ;  /* 0x0000000506057291 */ /* 0x001fd2000f8ec0ff */
[----:B------:R-:W0:Y:S02]  /*19b0*/  LDS R17, [UR5+0x4c] ;  /* 0x00004c05ff117984 */ /* 0x000e240008000800 */
[----:B0-----:R-:W-:-:S05]  /*19c0*/  SEL R17, R17, RZ, P0 ;  /* 0x000000ff11117207 */ /* 0x001fca0000000000 */
[----:B------:R-:W-:-:S07]  /*19d0*/  IMAD.IADD R16, R17, 0x1, R16 ;  /* 0x0000000111107824 */ /* 0x000fce00078e0210 */
.L_x_3:
[----:B------:R-:W-:Y:S05]  /*19e0*/  BSYNC.RECONVERGENT B0 ;  /* 0x0000000000007941 */ /* 0x000fea0003800200 */
.L_x_1:
[----:B------:R-:W-:Y:S01]  /*19f0*/  IMAD.IADD R17, R4, 0x1, R16 ;  /* 0x0000000104117824 */ /* 0x000fe200078e0210 */
[----:B------:R-:W-:Y:S03]  /*1a00*/  BAR.SYNC.DEFER_BLOCKING 0x0 ;  /* 0x0000000000007b1d */ /* 0x000fe60000010000 */
[----:B------:R-:W-:-:S03]  /*1a10*/  IMAD.IADD R4, R5, 0x1, R17 ;  /* 0x0000000105047824 */ /* 0x000fc600078e0211 */
[----:B------:R-:W2:Y:S01]  /*1a20*/  LDCU.64 UR6, c[0x0][0x388] ;  /* 0x00007100ff0677ac */ /* 0x000ea20008000a00 */
[----:B------:R-:W-:-:S04]  /*1a30*/  IMAD.IADD R5, R6, 0x1, R4 ;  /* 0x0000000106057824 */ /* 0x000fc800078e0204 */
[----:B------:R-:W-:-:S04]  /*1a40*/  IMAD.IADD R6, R7, 0x1, R5 ;  /* 0x0000000107067824 */ /* 0x000fc800078e0205 */
[----:B------:R-:W-:-:S04]  /*1a50*/  IMAD.IADD R7, R8, 0x1, R6 ;  /* 0x0000000108077824 */ /* 0x000fc800078e0206 */
[----:B------:R-:W-:-:S04]  /*1a60*/  IMAD.IADD R8, R9, 0x1, R7 ;  /* 0x0000000109087824 */ /* 0x000fc800078e0207 */
[----:B------:R-:W-:Y:S01]  /*1a70*/  IMAD.IADD R9, R10, 0x1, R8 ;  /* 0x000000010a097824 */ /* 0x000fe200078e0208 */
[----:B------:R-:W-:Y:S03]  /*1a80*/  STS.64 [R0], R16 ;  /* 0x0000001000007388 */ /* 0x000fe60000000a00 */
[----:B------:R-:W-:Y:S01]  /*1a90*/  IMAD.IADD R10, R11, 0x1, R9 ;  /* 0x000000010b0a7824 */ /* 0x000fe200078e0209 */
[----:B------:R2:W-:Y:S03]  /*1aa0*/  STS.64 [R0+0x8], R4 ;  /* 0x0000080400007388 */ /* 0x0005e60000000a00 */
[----:B------:R-:W-:Y:S01]  /*1ab0*/  IMAD.IADD R11, R12, 0x1, R10 ;  /* 0x000000010c0b7824 */ /* 0x000fe200078e020a */
[----:B------:R-:W-:Y:S03]  /*1ac0*/  STS.64 [R0+0x10], R6 ;  /* 0x0000100600007388 */ /* 0x000fe60000000a00 */
[----:B------:R-:W-:Y:S01]  /*1ad0*/  IMAD.IADD R12, R13, 0x1, R11 ;  /* 0x000000010d0c7824 */ /* 0x000fe200078e020b */
[----:B------:R-:W-:Y:S03]  /*1ae0*/  STS.64 [R0+0x18], R8 ;  /* 0x0000180800007388 */ /* 0x000fe60000000a00 */
[----:B------:R-:W-:Y:S01]  /*1af0*/  IMAD.IADD R13, R14, 0x1, R12 ;  /* 0x000000010e0d7824 */ /* 0x000fe200078e020c */
[----:B------:R-:W-:Y:S01]  /*1b00*/  STS.64 [R0+0x20], R10 ;  /* 0x0000200a00007388 */ /* 0x000fe20000000a00 */
[----:B--2---:R-:W-:-:S02]  /*1b10*/  IADD3 R4, P0, PT, R45, UR6, RZ ;  /* 0x000000062d047c10 */ /* 0x004fc4000ff1e0ff */
[----:B------:R-:W-:Y:S01]  /*1b20*/  IMAD.IADD R14, R15, 0x1, R13 ;  /* 0x000000010f0e7824 */ /* 0x000fe200078e020d */
[----:B------:R-:W-:Y:S01]  /*1b30*/  STS.64 [R0+0x28], R12 ;  /* 0x0000280c00007388 */ /* 0x000fe20000000a00 */
[----:B------:R-:W-:Y:S02]  /*1b40*/  IADD3.X R5, PT, PT, R3, UR7, RZ, P0, !PT ;  /* 0x0000000703057c10 */ /* 0x000fe400087fe4ff */
[----:B------:R-:W-:-:S04]  /*1b50*/  IMAD.IADD R15, R28, 0x1, R14 ;  /* 0x000000011c0f7824 */ /* 0x000fc800078e020e */
[----:B01----:R-:W-:Y:S01]  /*1b60*/  IMAD.IADD R18, R29, 0x1, R15 ;  /* 0x000000011d127824 */ /* 0x003fe200078e020f */
[----:B------:R-:W-:Y:S03]  /*1b70*/  STS.64 [R0+0x30], R14 ;  /* 0x0000300e00007388 */ /* 0x000fe60000000a00 */
[----:B------:R-:W-:-:S04]  /*1b80*/  IMAD.IADD R19, R30, 0x1, R18 ;  /* 0x000000011e137824 */ /* 0x000fc800078e0212 */
[----:B------:R-:W-:Y:S01]  /*1b90*/  IMAD.IADD R20, R31, 0x1, R19 ;  /* 0x000000011f147824 */ /* 0x000fe200078e0213 */
[----:B------:R-:W-:Y:S03]  /*1ba0*/  STS.64 [R0+0x38], R18 ;  /* 0x0000381200007388 */ /* 0x000fe60000000a00 */
[----:B------:R-:W-:-:S04]  /*1bb0*/  IMAD.IADD R21, R32, 0x1, R20 ;  /* 0x0000000120157824 */ /* 0x000fc800078e0214 */
[----:B------:R-:W-:Y:S01]  /*1bc0*/  IMAD.IADD R22, R33, 0x1, R21 ;  /* 0x0000000121167824 */ /* 0x000fe200078e0215 */
[----:B------:R-:W-:Y:S03]  /*1bd0*/  STS.64 [R0+0x40], R20 ;  /* 0x0000401400007388 */ /* 0x000fe60000000a00 */
[----:B------:R-:W-:-:S04]  /*1be0*/  IMAD.IADD R23, R34, 0x1, R22 ;  /* 0x0000000122177824 */ /* 0x000fc800078e0216 */
[----:B------:R-:W-:Y:S01]  /*1bf0*/  IMAD.IADD R24, R35, 0x1, R23 ;  /* 0x0000000123187824 */ /* 0x000fe200078e0217 */
[----:B------:R-:W-:Y:S03]  /*1c00*/  STS.64 [R0+0x48], R22 ;  /* 0x0000481600007388 */ /* 0x000fe60000000a00 */
[----:B------:R-:W-:-:S05]  /*1c10*/  IMAD.IADD R25, R36, 0x1, R24 ;  /* 0x0000000124197824 */ /* 0x000fca00078e0218 */
[----:B------:R-:W-:Y:S01]  /*1c20*/  STS.64 [R0+0x50], R24 ;  /* 0x0000501800007388 */ /* 0x000fe20000000a00 */
[----:B------:R-:W-:-:S03]  /*1c30*/  NOP ;  /* 0x0000000000007918 */ /* 0x000fc60000000000 */
[----:B------:R-:W0:Y:S04]  /*1c40*/  LDS R7, [R2] ;  /* 0x0000000002077984 */ /* 0x000e280000000800 */
[----:B------:R-:W1:Y:S04]  /*1c50*/  LDS R9, [R2+0x80] ;  /* 0x0000800002097984 */ /* 0x000e680000000800 */
[----:B------:R-:W2:Y:S04]  /*1c60*/  LDS R11, [R2+0x100] ;  /* 0x00010000020b7984 */ /* 0x000ea80000000800 */
[----:B------:R-:W3:Y:S04]  /*1c70*/  LDS R13, [R2+0x180] ;  /* 0x00018000020d7984 */ /* 0x000ee80000000800 */
[----:B------:R-:W4:Y:S04]  /*1c80*/  LDS R15, [R2+0x200] ;  /* 0x00020000020f7984 */ /* 0x000f280000000800 */
[----:B------:R-:W5:Y:S04]  /*1c90*/  LDS R17, [R2+0x280] ;  /* 0x0002800002117984 */ /* 0x000f680000000800 */
        /* <DEDUP_REMOVED lines=16> */
[----:B0-----:R-:W-:Y:S04]  /*1da0*/  STG.E desc[UR8][R4.64], R7 ;  /* 0x0000000704007986 */ /* 0x001fe8000c101908 */
[----:B-1----:R-:W-:Y:S04]  /*1db0*/  STG.E desc[UR8][R4.64+0x80], R9 ;  /* 0x0000800904007986 */ /* 0x002fe8000c101908 */
[----:B--2---:R-:W-:Y:S04]  /*1dc0*/  STG.E desc[UR8][R4.64+0x100], R11 ;  /* 0x0001000b04007986 */ /* 0x004fe8000c101908 */
[----:B---3--:R-:W-:Y:S04]  /*1dd0*/  STG.E desc[UR8][R4.64+0x180], R13 ;  /* 0x0001800d04007986 */ /* 0x008fe8000c101908 */
[----:B----4-:R-:W-:Y:S04]  /*1de0*/  STG.E desc[UR8][R4.64+0x200], R15 ;  /* 0x0002000f04007986 */ /* 0x010fe8000c101908 */
[----:B-----5:R-:W-:Y:S04]  /*1df0*/  STG.E desc[UR8][R4.64+0x280], R17 ;  /* 0x0002801104007986 */ /* 0x020fe8000c101908 */
[----:B------:R-:W-:Y:S04]  /*1e00*/  STG.E desc[UR8][R4.64+0x300], R19 ;  /* 0x0003001304007986 */ /* 0x000fe8000c101908 */
        /* <DEDUP_REMOVED lines=14> */
[----:B------:R-:W-:Y:S01]  /*1ef0*/  STG.E desc[UR8][R4.64+0xa80], R51 ;  /* 0x000a803304007986 */ /* 0x000fe2000c101908 */
[----:B------:R-:W-:Y:S05]  /*1f00*/  EXIT ;  /* 0x000000000000794d */ /* 0x000fea0003800000 */
.L_x_0:
[----:B------:R-:W-:-:S13]  /*1f10*/  ISETP.NE.AND P0, PT, R0, RZ, PT ;  /* 0x000000ff0000720c */ /* 0x000fda0003f05270 */
[----:B------:R-:W-:Y:S05]  /*1f20*/  @!P0 EXIT ;  /* 0x000000000000894d */ /* 0x000fea0003800000 */
[----:B------:R-:W0:Y:S02]  /*1f30*/  LDC.64 R2, c[0x0][0x380] ;  /* 0x0000e000ff027b82 */ /* 0x000e240000000a00 */
[----:B0-----:R-:W-:-:S05]  /*1f40*/  IMAD.WIDE.U32 R2, R5, 0x4, R2 ;  /* 0x0000000405027825 */ /* 0x001fca00078e0002 */
[----:B------:R0:W2:Y:S01]  /*1f50*/  LDG.E R4, desc[UR8][R2.64] ;  /* 0x0000000802047981 */ /* 0x0000a2000c1e1900 */
[----:B------:R-:W3:Y:S02]  /*1f60*/  S2R R13, SR_TID.X ;  /* 0x00000000000d7919 */ /* 0x000ee40000002100 */
[C---:B---3--:R-:W-:Y:S02]  /*1f70*/  LOP3.LUT R5, R13.reuse, 0x1f, RZ, 0xc0, !PT ;  /* 0x0000001f0d057812 */ /* 0x048fe400078ec0ff */
[----:B------:R-:W-:-:S05]  /*1f80*/  LOP3.LUT R6, R13, 0x3e0, RZ, 0xc0, !PT ;  /* 0x000003e00d067812 */ /* 0x000fca00078ec0ff */
[----:B------:R-:W-:-:S04]  /*1f90*/  IMAD R11, R6, 0x16, R5 ;  /* 0x00000016060b7824 */ /* 0x000fc800078e0205 */
[C---:B------:R-:W-:Y:S01]  /*1fa0*/  VIADD R5, R11.reuse, 0x20 ;  /* 0x000000200b057836 */ /* 0x040fe20000000000 */
[C---:B------:R-:W-:Y:S01]  /*1fb0*/  ISETP.GE.U32.AND P6, PT, R11.reuse, R0, PT ;  /* 0x000000000b00720c */ /* 0x040fe20003fc6070 */
[C---:B------:R-:W-:Y:S01]  /*1fc0*/  VIADD R9, R11.reuse, 0xa0 ;  /* 0x000000a00b097836 */ /* 0x040fe20000000000 */
[C---:B0-----:R-:W-:Y:S01]  /*1fd0*/  LEA R2, P1, R11.reuse, R2, 0x2 ;  /* 0x000000020b027211 */ /* 0x041fe200078210ff */
[----:B------:R-:W-:Y:S01]  /*1fe0*/  VIADD R7, R11, 0x80 ;  /* 0x000000800b077836 */ /* 0x000fe20000000000 */
[-C--:B------:R-:W-:Y:S01]  /*1ff0*/  ISETP.GE.U32.AND P5, PT, R5, R0.reuse, PT ;  /* 0x000000000500720c */ /* 0x080fe20003fa6070 */
[----:B------:R-:W-:Y:S01]  /*2000*/  VIADD R5, R11, 0xe0 ;  /* 0x000000e00b057836 */ /* 0x000fe20000000000 */
[-C--:B------:R-:W-:Y:S01]  /*2010*/  ISETP.GE.U32.AND P4, PT, R9, R0.reuse, PT ;  /* 0x000000000900720c */ /* 0x080fe20003f86070 */
[----:B------:R-:W-:Y:S01]  /*2020*/  IMAD.X R3, RZ, RZ, R3, P1 ;  /* 0x000000ffff037224 */ /* 0x000fe200008e0603 */
[-C--:B------:R-:W-:Y:S01]  /*2030*/  ISETP.GE.U32.AND P0, PT, R7, R0.reuse, PT ;  /* 0x000000000700720c */ /* 0x080fe20003f06070 */
[----:B------:R-:W-:Y:S01]  /*2040*/  VIADD R7, R11, 0x120 ;  /* 0x000001200b077836 */ /* 0x000fe20000000000 */
[----:B------:R-:W-:Y:S01]  /*2050*/  ISETP.GE.U32.AND P3, PT, R5, R0, PT ;  /* 0x000000000500720c */ /* 0x000fe20003f66070 */
[----:B------:R-:W-:-:S02]  /*2060*/  VIADD R5, R11, 0x200 ;  /* 0x000002000b057836 */ /* 0x000fc40000000000 */
[----:B------:R-:W-:Y:S01]  /*2070*/  VIADD R9, R11, 0x1c0 ;  /* 0x000001c00b097836 */ /* 0x000fe20000000000 */
[----:B------:R-:W-:-:S04]  /*2080*/  ISETP.GE.U32.AND P2, PT, R7, R0, PT ;  /* 0x000000000700720c */ /* 0x000fc80003f46070 */
[----:B------:R-:W-:Y:S01]  /*2090*/  ISETP.GE.U32.AND P1, PT, R9, R0, PT ;  /* 0x000000000900720c */ /* 0x000fe20003f26070 */
[C---:B------:R-:W-:Y:S02]  /*20a0*/  VIADD R7, R11.reuse, 0x260 ;  /* 0x000002600b077836 */ /* 0x040fe40000000000 */
[C---:B------:R-:W-:Y:S02]  /*20b0*/  VIADD R51, R11.reuse, 0x40 ;  /* 0x000000400b337836 */ /* 0x040fe40000000000 */
[C---:B------:R-:W-:Y:S02]  /*20c0*/  VIADD R50, R11.reuse, 0x60 ;  /* 0x000000600b327836 */ /* 0x040fe40000000000 */
[C---:B------:R-:W-:Y:S02]  /*20d0*/  VIADD R49, R11.reuse, 0xc0 ;  /* 0x000000c00b317836 */ /* 0x040fe40000000000 */
[C---:B------:R-:W-:Y:S02]  /*20e0*/  VIADD R48, R11.reuse, 0x100 ;  /* 0x000001000b307836 */ /* 0x040fe40000000000 */
[----:B------:R-:W-:-:S02]  /*20f0*/  VIADD R47, R11, 0x140 ;  /* 0x000001400b2f7836 */ /* 0x000fc40000000000 */
[C---:B------:R-:W-:Y:S02]  /*2100*/  VIADD R46, R11.reuse, 0x160 ;  /* 0x000001600b2e7836 */ /* 0x040fe40000000000 */
[C---:B------:R-:W-:Y:S02]  /*2110*/  VIADD R45, R11.reuse, 0x180 ;  /* 0x000001800b2d7836 */ /* 0x040fe40000000000 */
[C---:B------:R-:W-:Y:S02]  /*2120*/  VIADD R43, R11.reuse, 0x1a0 ;  /* 0x000001a00b2b7836 */ /* 0x040fe40000000000 */
[C---:B------:R-:W-:Y:S02]  /*2130*/  VIADD R42, R11.reuse, 0x1e0 ;  /* 0x000001e00b2a7836 */ /* 0x040fe40000000000 */
[C---:B------:R-:W-:Y:S02]  /*2140*/  VIADD R41, R11.reuse, 0x240 ;  /* 0x000002400b297836 */ /* 0x040fe40000000000 */
[----:B------:R-:W-:-:S02]  /*2150*/  VIADD R40, R11, 0x2a0 ;  /* 0x000002a00b287836 */ /* 0x000fc40000000000 */
[----:B--2---:R-:W-:Y:S02]  /*2160*/  IMAD.MOV.U32 R16, RZ, RZ, R4 ;  /* 0x000000ffff107224 */ /* 0x004fe400078e0004 */
[----:B------:R-:W2:Y:S01]  /*2170*/  @!P6 LDG.E R4, desc[UR8][R2.64] ;  /* 0x000000080204e981 */ /* 0x000ea2000c1e1900 */
[-C--:B------:R-:W-:Y:S01]  /*2180*/  ISETP.GE.U32.AND P6, PT, R5, R0.reuse, PT ;  /* 0x000000000500720c */ /* 0x080fe20003fc6070 */
[--C-:B------:R-:W-:Y:S02]  /*2190*/  IMAD.MOV.U32 R6, RZ, RZ, R16.reuse ;  /* 0x000000ffff067224 */ /* 0x100fe400078e0010 */
[----:B------:R-:W-:Y:S02]  /*21a0*/  VIADD R5, R11, 0x220 ;  /* 0x000002200b057836 */ /* 0x000fe40000000000 */
[----:B------:R-:W-:Y:S02]  /*21b0*/  IMAD.MOV.U32 R14, RZ, RZ, R16 ;  /* 0x000000ffff0e7224 */ /* 0x000fe400078e0010 */
[----:B------:R-:W3:Y:S01]  /*21c0*/  @!P5 LDG.E R6, desc[UR8][R2.64+0x80] ;  /* 0x000080080206d981 */ /* 0x000ee2000c1e1900 */
[----:B------:R-:W-:Y:S01]  /*21d0*/  ISETP.GE.U32.AND P5, PT, R5, R0, PT ;  /* 0x000000000500720c */ /* 0x000fe20003fa6070 */
[----:B------:R-:W-:-:S02]  /*21e0*/  VIADD R5, R11, 0x280 ;  /* 0x000002800b057836 */ /* 0x000fc40000000000 */
[----:B------:R-:W4:Y:S01]  /*21f0*/  @!P4 LDG.E R14, desc[UR8][R2.64+0x280] ;  /* 0x00028008020ec981 */ /* 0x000f22000c1e1900 */
[--C-:B------:R-:W-:Y:S02]  /*2200*/  IMAD.MOV.U32 R12, RZ, RZ, R16.reuse ;  /* 0x000000ffff0c7224 */ /* 0x100fe400078e0010 */
[-C--:B------:R-:W-:Y:S01]  /*2210*/  ISETP.GE.U32.AND P4, PT, R5, R0.reuse, PT ;  /* 0x000000000500720c */ /* 0x080fe20003f86070 */
[--C-:B------:R-:W-:Y:S02]  /*2220*/  IMAD.MOV.U32 R20, RZ, RZ, R16.reuse ;  /* 0x000000ffff147224 */ /* 0x100fe400078e0010 */
[--C-:B------:R-:W-:Y:S01]  /*2230*/  IMAD.MOV.U32 R24, RZ, RZ, R16.reuse ;  /* 0x000000ffff187224 */ /* 0x100fe200078e0010 */
[----:B------:R-:W4:Y:S01]  /*2240*/  @!P0 LDG.E R12, desc[UR8][R2.64+0x200] ;  /* 0x00020008020c8981 */ /* 0x000f22000c1e1900 */
[--C-:B------:R-:W-:Y:S02]  /*2250*/  IMAD.MOV.U32 R34, RZ, RZ, R16.reuse ;  /* 0x000000ffff227224 */ /* 0x100fe400078e0010 */
[----:B------:R-:W-:Y:S01]  /*2260*/  IMAD.MOV.U32 R5, RZ, RZ, R16 ;  /* 0x000000ffff057224 */ /* 0x000fe200078e0010 */
[----:B------:R-:W4:Y:S01]  /*2270*/  @!P3 LDG.E R20, desc[UR8][R2.64+0x380] ;  /* 0x000380080214b981 */ /* 0x000f22000c1e1900 */
[----:B------:R-:W-:-:S02]  /*2280*/  ISETP.GE.U32.AND P0, PT, R7, R0, PT ;  /* 0x000000000700720c */ /* 0x000fc40003f06070 */
[-C--:B------:R-:W-:Y:S01]  /*2290*/  ISETP.GE.U32.AND P3, PT, R51, R0.reuse, PT ;  /* 0x000000003300720c */ /* 0x080fe20003f66070 */
[----:B------:R-:W4:Y:S01]  /*22a0*/  @!P2 LDG.E R24, desc[UR8][R2.64+0x480] ;  /* 0x000480080218a981 */ /* 0x000f22000c1e1900 */
[----:B------:R-:W-:-:S03]  /*22b0*/  ISETP.GE.U32.AND P2, PT, R50, R0, PT ;  /* 0x000000003200720c */ /* 0x000fc60003f46070 */
[----:B------:R-:W4:Y:S01]  /*22c0*/  @!P1 LDG.E R34, desc[UR8][R2.64+0x700] ;  /* 0x0007000802229981 */ /* 0x000f22000c1e1900 */
[----:B------:R-:W-:-:S03]  /*22d0*/  ISETP.GE.U32.AND P1, PT, R49, R0, PT ;  /* 0x000000003100720c */ /* 0x000fc60003f26070 */
[----:B------:R-:W4:Y:S01]  /*22e0*/  @!P6 LDG.E R5, desc[UR8][R2.64+0x800] ;  /* 0x000800080205e981 */ /* 0x000f22000c1e1900 */
[----:B------:R-:W-:Y:S01]  /*22f0*/  ISETP.GE.U32.AND P6, PT, R48, R0, PT ;  /* 0x000000003000720c */ /* 0x000fe20003fc6070 */
[--C-:B------:R-:W-:Y:S02]  /*2300*/  IMAD.MOV.U32 R7, RZ, RZ, R16.reuse ;  /* 0x000000ffff077224 */ /* 0x100fe400078e0010 */
[--C-:B------:R-:W-:Y:S02]  /*2310*/  IMAD.MOV.U32 R9, RZ, RZ, R16.reuse ;  /* 0x000000ffff097224 */ /* 0x100fe400078e0010 */
[--C-:B------:R-:W-:Y:S02]  /*2320*/  IMAD.MOV.U32 R11, RZ, RZ, R16.reuse ;  /* 0x000000ffff0b7224 */ /* 0x100fe400078e0010 */
[--C-:B------:R-:W-:Y:S01]  /*2330*/  IMAD.MOV.U32 R8, RZ, RZ, R16.reuse ;  /* 0x000000ffff087224 */ /* 0x100fe200078e0010 */
[----:B------:R-:W4:Y:S01]  /*2340*/  @!P5 LDG.E R7, desc[UR8][R2.64+0x880] ;  /* 0x000880080207d981 */ /* 0x000f22000c1e1900 */
[----:B------:R-:W-:-:S02]  /*2350*/  IMAD.MOV.U32 R10, RZ, RZ, R16 ;  /* 0x000000ffff0a7224 */ /* 0x000fc400078e0010 */
[--C-:B------:R-:W-:Y:S01]  /*2360*/  IMAD.MOV.U32 R18, RZ, RZ, R16.reuse ;  /* 0x000000ffff127224 */ /* 0x100fe200078e0010 */
[----:B------:R-:W4:Y:S01]  /*2370*/  @!P0 LDG.E R9, desc[UR8][R2.64+0x980] ;  /* 0x0009800802098981 */ /* 0x000f22000c1e1900 */
[----:B------:R-:W-:Y:S01]  /*2380*/  IMAD.MOV.U32 R22, RZ, RZ, R16 ;  /* 0x000000ffff167224 */ /* 0x000fe200078e0010 */
[-C--:B------:R-:W-:Y:S02]  /*2390*/  ISETP.GE.U32.AND P5, PT, R47, R0.reuse, PT ;  /* 0x000000002f00720c */ /* 0x080fe40003fa6070 */
[----:B------:R-:W4:Y:S01]  /*23a0*/  @!P4 LDG.E R11, desc[UR8][R2.64+0xa00] ;  /* 0x000a0008020bc981 */ /* 0x000f22000c1e1900 */
[-C--:B------:R-:W-:Y:S02]  /*23b0*/  ISETP.GE.U32.AND P0, PT, R46, R0.reuse, PT ;  /* 0x000000002e00720c */ /* 0x080fe40003f06070 */
[-C--:B------:R-:W-:Y:S01]  /*23c0*/  ISETP.GE.U32.AND P4, PT, R45, R0.reuse, PT ;  /* 0x000000002d00720c */ /* 0x080fe20003f86070 */
[----:B------:R-:W4:Y:S01]  /*23d0*/  @!P3 LDG.E R8, desc[UR8][R2.64+0x100] ;  /* 0x000100080208b981 */ /* 0x000f22000c1e1900 */
[----:B------:R-:W-:-:S03]  /*23e0*/  ISETP.GE.U32.AND P3, PT, R43, R0, PT ;  /* 0x000000002b00720c */ /* 0x000fc60003f66070 */
        /* <DEDUP_REMOVED lines=12> */
[----:B------:R-:W-:Y:S01]  /*24b0*/  IMAD.MOV.U32 R17, RZ, RZ, R16 ;  /* 0x000000ffff117224 */ /* 0x000fe200078e0010 */
[----:B------:R-:W4:Y:S04]  /*24c0*/  @!P0 LDG.E R28, desc[UR8][R2.64+0x580] ;  /* 0x00058008021c8981 */ /* 0x000f28000c1e1900 */
[----:B------:R-:W4:Y:S04]  /*24d0*/  @!P4 LDG.E R30, desc[UR8][R2.64+0x600] ;  /* 0x00060008021ec981 */ /* 0x000f28000c1e1900 */
[----:B------:R-:W4:Y:S04]  /*24e0*/  @!P3 LDG.E R32, desc[UR8][R2.64+0x680] ;  /* 0x000680080220b981 */ /* 0x000f28000c1e1900 */
[----:B------:R-:W4:Y:S04]  /*24f0*/  @!P2 LDG.E R52, desc[UR8][R2.64+0x780] ;  /* 0x000780080234a981 */ /* 0x000f28000c1e1900 */
[----:B------:R-:W4:Y:S04]  /*2500*/  @!P1 LDG.E R17, desc[UR8][R2.64+0x900] ;  /* 0x0009000802119981 */ /* 0x000f28000c1e1900 */
[----:B------:R-:W4:Y:S01]  /*2510*/  @!P6 LDG.E R16, desc[UR8][R2.64+0xa80] ;  /* 0x000a80080210e981 */ /* 0x000f22000c1e1900 */
[----:B------:R-:W0:Y:S01]  /*2520*/  S2R R36, SR_LANEID ;  /* 0x0000000000247919 */ /* 0x000e220000000000 */
[----:B------:R-:W1:Y:S01]  /*2530*/  S2UR UR5, SR_CgaCtaId ;  /* 0x00000000000579c3 */ /* 0x000e620000008800 */
[----:B------:R-:W-:Y:S01]  /*2540*/  SHF.R.U32.HI R44, RZ, 0x5, R13 ;  /* 0x00000005ff2c7819 */ /* 0x000fe2000001160d */
[----:B------:R-:W-:Y:S01]  /*2550*/  UMOV UR4, 0x400 ;  /* 0x0000040000047882 */ /* 0x000fe20000000000 */
[----:B------:R-:W-:Y:S01]  /*2560*/  ISETP.NE.AND P0, PT, R38, RZ, PT ;  /* 0x000000ff2600720c */ /* 0x000fe20003f05270 */
[----:B-1----:R-:W-:-:S02]  /*2570*/  ULEA UR4, UR5, UR4, 0x18 ;  /* 0x0000000405047291 */ /* 0x002fc4000f8ec0ff */
[----:B0-----:R-:W-:-:S05]  /*2580*/  IMAD R37, R44, 0x2c0, R36 ;  /* 0x000002c02c257824 */ /* 0x001fca00078e0224 */
        /* <DEDUP_REMOVED lines=39> */
[----:B------:R-:W-:Y:S02]  /*2800*/  ISETP.NE.AND P1, PT, R36, 0x1f, PT ;  /* 0x0000001f2400780c */ /* 0x000fe40003f25270 */
[----:B---3--:R-:W-:Y:S02]  /*2810*/  IADD3 R16, PT, PT, R6, R5, R16 ;  /* 0x0000000506107210 */ /* 0x008fe40007ffe010 */
[----:B------:R-:W-:Y:S02]  /*2820*/  ISETP.NE.AND P2, PT, R44, 0xb, PT ;  /* 0x0000000b2c00780c */ /* 0x000fe40003f45270 */
        /* <DEDUP_REMOVED lines=20> */
[----:B------:R-:W-:Y:S01]  /*2970*/  ISETP.NE.AND P0, PT, R44, 0x2, PT ;  /* 0x000000022c00780c */ /* 0x000fe20003f05270 */
[----:B------:R-:W0:Y:S02]  /*2980*/  S2R R53, SR_TID.X ;  /* 0x0000000000357919 */ /* 0x000e240000002100 */
[----:B------:R-:W-:Y:S01]  /*2990*/  IMAD.IADD R35, R38, 0x1, -R35 ;  /* 0x0000000126237824 */ /* 0x000fe200078e0a23 */
[----:B------:R-:W-:Y:S01]  /*29a0*/  @!P1 STS [R52+0x10], R38 ;  /* 0x0000102634009388 */ /* 0x000fe20000000800 */
[----:B------:R-:W-:Y:S01]  /*29b0*/  BAR.SYNC.DEFER_BLOCKING 0x0 ;  /* 0x0000000000007b1d */ /* 0x000fe20000010000 */
[----:B------:R-:W-:-:S05]  /*29c0*/  ISETP.NE.AND P1, PT, R44, 0x9, PT ;  /* 0x000000092c00780c */ /* 0x000fca0003f25270 */
[----:B------:R-:W1:Y:S04]  /*29d0*/  LDS.128 R16, [UR4+0x10] ;  /* 0x00001004ff107984 */ /* 0x000e680008000c00 */
[----:B------:R-:W2:Y:S04]  /*29e0*/  LDS.128 R20, [UR4+0x20] ;  /* 0x00002004ff147984 */ /* 0x000ea80008000c00 */
[----:B------:R-:W3:Y:S01]  /*29f0*/  LDS.128 R24, [UR4+0x30] ;  /* 0x00003004ff187984 */ /* 0x000ee20008000c00 */
[----:B-1----:R-:W-:-:S04]  /*2a00*/  IMAD.IADD R17, R16, 0x1, R17 ;  /* 0x0000000110117824 */ /* 0x002fc800078e0211 */
[----:B------:R-:W-:Y:S01]  /*2a10*/  IMAD.IADD R18, R18, 0x1, R17 ;  /* 0x0000000112127824 */ /* 0x000fe200078e0211 */
[----:B------:R-:W-:Y:S02]  /*2a20*/  SEL R16, R17, R16, !P0 ;  /* 0x0000001011107207 */ /* 0x000fe40004000000 */
[----:B------:R-:W-:Y:S01]  /*2a30*/  ISETP.NE.AND P0, PT, R44, 0x3, PT ;  /* 0x000000032c00780c */ /* 0x000fe20003f05270 */
[----:B------:R-:W-:-:S03]  /*2a40*/  IMAD.IADD R19, R19, 0x1, R18 ;  /* 0x0000000113137824 */ /* 0x000fc600078e0212 */
[----:B------:R-:W-:Y:S01]  /*2a50*/  SEL R16, R18, R16, !P0 ;  /* 0x0000001012107207 */ /* 0x000fe20004000000 */
[----:B--2---:R-:W-:Y:S01]  /*2a60*/  IMAD.IADD R20, R19, 0x1, R20 ;  /* 0x0000000113147824 */ /* 0x004fe200078e0214 */
        /* <DEDUP_REMOVED lines=8> */
[----:B---3--:R-:W-:Y:S01]  /*2af0*/  IMAD.IADD R24, R23, 0x1, R24 ;  /* 0x0000000117187824 */ /* 0x008fe200078e0218 */
[----:B------:R-:W-:Y:S02]  /*2b00*/  SEL R16, R21, R16, !P0 ;  /* 0x0000001015107207 */ /* 0x000fe40004000000 */
[----:B------:R-:W-:Y:S01]  /*2b10*/  ISETP.NE.AND P0, PT, R44, 0x7, PT ;  /* 0x000000072c00780c */ /* 0x000fe20003f05270 */
[----:B------:R-:W-:-:S03]  /*2b20*/  IMAD.IADD R25, R25, 0x1, R24 ;  /* 0x0000000119197824 */ /* 0x000fc600078e0218 */
[----:B------:R-:W-:Y:S02]  /*2b30*/  SEL R16, R22, R16, !P0 ;  /* 0x0000001016107207 */ /* 0x000fe40004000000 */
[----:B------:R-:W-:-:S04]  /*2b40*/  ISETP.NE.AND P0, PT, R44, 0x8, PT ;  /* 0x000000082c00780c */ /* 0x000fc80003f05270 */
[----:B------:R-:W-:Y:S02]  /*2b50*/  SEL R16, R23, R16, !P0 ;  /* 0x0000001017107207 */ /* 0x000fe40004000000 */
[----:B------:R-:W-:Y:S02]  /*2b60*/  ISETP.NE.AND P0, PT, R44, 0xa, PT ;  /* 0x0000000a2c00780c */ /* 0x000fe40003f05270 */
[----:B------:R-:W-:Y:S02]  /*2b70*/  SEL R16, R24, R16, !P1 ;  /* 0x0000001018107207 */ /* 0x000fe40004800000 */
[----:B------:R-:W-:Y:S02]  /*2b80*/  ISETP.NE.AND P1, PT, R36, RZ, PT ;  /* 0x000000ff2400720c */ /* 0x000fe40003f25270 */
[----:B------:R-:W-:Y:S01]  /*2b90*/  SEL R16, R25, R16, !P0 ;  /* 0x0000001019107207 */ /* 0x000fe20004000000 */
[----:B------:R-:W-:Y:S01]  /*2ba0*/  @!P2 IMAD.IADD R16, R26, 0x1, R25 ;  /* 0x000000011a10a824 */ /* 0x000fe200078e0219 */
[----:B0-----:R-:W-:-:S02]  /*2bb0*/  ISETP.GE.U32.AND P0, PT, R53, 0x20, PT ;  /* 0x000000203500780c */ /* 0x001fc40003f06070 */
[----:B------:R-:W-:Y:S02]  /*2bc0*/  SEL R35, R35, RZ, P1 ;  /* 0x000000ff23237207 */ /* 0x000fe40000800000 */
[----:B------:R-:W-:-:S04]  /*2bd0*/  SEL R16, R16, RZ, P0 ;  /* 0x000000ff10107207 */ /* 0x000fc80000000000 */
[----:B-----5:R-:W-:Y:S01]  /*2be0*/  IADD3 R16, PT, PT, R16, R35, R39 ;  /* 0x0000002310107210 */ /* 0x020fe20007ffe027 */
[----:B------:R-:W-:Y:S06]  /*2bf0*/  BRA `(.L_x_18) ;  /* 0x0000000c00f87947 */ /* 0x000fec0003800000 */
.L_x_17:
[----:B0-2---:R-:W-:Y:S02]  /*2c00*/  IADD3 R16, PT, PT, R4, R3, R2 ;  /* 0x0000000304107210 */ /* 0x005fe40007ffe002 */
[----:B------:R-:W-:Y:S02]  /*2c10*/  ISETP.NE.AND P1, PT, R36, 0x1f, PT ;  /* 0x0000001f2400780c */ /* 0x000fe40003f25270 */
        /* <DEDUP_REMOVED lines=22> */
[C---:B------:R-:W-:Y:S01]  /*2d80*/  ISETP.NE.AND P0, PT, R44.reuse, 0x2, PT ;  /* 0x000000022c00780c */ /* 0x040fe20003f05270 */
[----:B------:R-:W0:Y:S03]  /*2d90*/  S2R R39, SR_TID.X ;  /* 0x0000000000277919 */ /* 0x000e260000002100 */
[----:B------:R1:W-:Y:S01]  /*2da0*/  @!P1 STS [R53+0x10], R52 ;  /* 0x0000103435009388 */ /* 0x0003e20000000800 */
[----:B------:R-:W-:Y:S01]  /*2db0*/  BAR.SYNC.DEFER_BLOCKING 0x0 ;  /* 0x0000000000007b1d */ /* 0x000fe20000010000 */
[----:B------:R-:W-:Y:S01]  /*2dc0*/  ISETP.NE.AND P1, PT, R44, 0x9, PT ;  /* 0x000000092c00780c */ /* 0x000fe20003f25270 */
[----:B-1----:R-:W-:-:S04]  /*2dd0*/  IMAD.IADD R52, R52, 0x1, -R35 ;  /* 0x0000000134347824 */ /* 0x002fc800078e0a23 */
[----:B------:R-:W1:Y:S04]  /*2de0*/  LDS.128 R16, [UR4+0x10] ;  /* 0x00001004ff107984 */ /* 0x000e680008000c00 */
[----:B------:R-:W2:Y:S04]  /*2df0*/  LDS.128 R20, [UR4+0x20] ;  /* 0x00002004ff147984 */ /* 0x000ea80008000c00 */
[----:B------:R-:W3:Y:S01]  /*2e00*/  LDS.128 R24, [UR4+0x30] ;  /* 0x00003004ff187984 */ /* 0x000ee20008000c00 */
[----:B-1----:R-:W-:-:S04]  /*2e10*/  IMAD.IADD R17, R16, 0x1, R17 ;  /* 0x0000000110117824 */ /* 0x002fc800078e0211 */
[----:B------:R-:W-:Y:S01]  /*2e20*/  IMAD.IADD R18, R18, 0x1, R17 ;  /* 0x0000000112127824 */ /* 0x000fe200078e0211 */
[----:B------:R-:W-:Y:S02]  /*2e30*/  SEL R16, R17, R16, !P0 ;  /* 0x0000001011107207 */ /* 0x000fe40004000000 */
[----:B------:R-:W-:Y:S01]  /*2e40*/  ISETP.NE.AND P0, PT, R44, 0x3, PT ;  /* 0x000000032c00780c */ /* 0x000fe20003f05270 */
[----:B------:R-:W-:Y:S01]  /*2e50*/  IMAD.IADD R19, R19, 0x1, R18 ;  /* 0x0000000113137824 */ /* 0x000fe200078e0212 */
[----:B------:R-:W-:Y:S02]  /*2e60*/  SEL R17, R52, RZ, P2 ;  /* 0x000000ff34117207 */ /* 0x000fe40001000000 */
        /* <DEDUP_REMOVED lines=23> */
[----:B0-----:R-:W-:-:S02]  /*2fe0*/  ISETP.GT.U32.AND P0, PT, R39, 0x1f, PT ;  /* 0x0000001f2700780c */ /* 0x001fc40003f04070 */
        /* <DEDUP_REMOVED lines=20> */
.L_x_64:
[----:B------:R-:W-:Y:S05]  /*3130*/  @!P0 BRA `(.L_x_21) ;  /* 0x0000000000748947 */ /* 0x000fea0003800000 */
[----:B------:R-:W-:-:S07]  /*3140*/  IMAD.MOV.U32 R20, RZ, RZ, 0x3b8 ;  /* 0x000003b8ff147424 */ /* 0x000fce00078e00ff */
.L_x_23:
        /* <DEDUP_REMOVED lines=27> */
.L_x_67:
[----:B------:R-:W-:Y:S05]  /*3300*/  @P0 BRA `(.L_x_23) ;  /* 0xfffffffc00900947 */ /* 0x000fea000383ffff */
.L_x_21:
[----:B------:R-:W-:Y:S01]  /*3310*/  UMOV UR5, 0xffffffff ;  /* 0xffffffff00057882 */ /* 0x000fe20000000000 */
[----:B------:R-:W-:Y:S02]  /*3320*/  ISETP.NE.AND P0, PT, R24, 0x65, PT ;  /* 0x000000651800780c */ /* 0x000fe40003f05270 */
[----:B------:R-:W-:Y:S11]  /*3330*/  BRA.DIV UR5, `(.L_x_24) ;  /* 0x0000001a05f47947 */ /* 0x000ff6000b800000 */
[----:B------:R-:W0:Y:S01]  /*3340*/  S2R R53, SR_GEMASK ;  /* 0x0000000000357919 */ /* 0x000e220000003c00 */
[----:B------:R-:W-:Y:S01]  /*3350*/  VOTE.ANY R19, PT, !P0 ;  /* 0x0000000000137806 */ /* 0x000fe200040e0100 */
[----:B------:R-:W-:-:S03]  /*3360*/  VIADD R17, R36, 0x2 ;  /* 0x0000000224117836 */ /* 0x000fc60000000000 */
[----:B0-----:R-:W-:-:S05]  /*3370*/  LOP3.LUT R19, R19, 0x80000000, R53, 0xec, !PT ;  /* 0x8000000013137812 */ /* 0x001fca00078eec35 */
[----:B------:R-:W-:-:S05]  /*3380*/  VIADD R16, R19, 0xffffffff ;  /* 0xffffffff13107836 */ /* 0x000fca0000000000 */
[----:B------:R-:W-:Y:S01]  /*3390*/  LOP3.LUT R16, R19, R16, RZ, 0xc, !PT ;  /* 0x0000001013107212 */ /* 0x000fe200078e0cff */
[----:B------:R-:W-:-:S03]  /*33a0*/  VIADD R19, R36, 0x10 ;  /* 0x0000001024137836 */ /* 0x000fc60000000000 */
[----:B------:R-:W0:Y:S02]  /*33b0*/  POPC R44, R16 ;  /* 0x00000010002c7309 */ /* 0x000e240000000000 */
[----:B0-----:R-:W0:Y:S01]  /*33c0*/  SHFL.DOWN PT, R20, R25, 0x1, R44 ;  /* 0x0820000019147989 */ /* 0x001e2200000e002c */
[-C--:B------:R-:W-:Y:S02]  /*33d0*/  ISETP.GE.AND P0, PT, R36, R44.reuse, PT ;  /* 0x0000002c2400720c */ /* 0x080fe40003f06270 */
[-C--:B------:R-:W-:Y:S02]  /*33e0*/  ISETP.GT.AND P2, PT, R19, R44.reuse, PT ;  /* 0x0000002c1300720c */ /* 0x080fe40003f44270 */
[----:B0-----:R-:W-:Y:S02]  /*33f0*/  SEL R20, R20, RZ, !P0 ;  /* 0x000000ff14147207 */ /* 0x001fe40004000000 */
[----:B------:R-:W-:Y:S01]  /*3400*/  ISETP.GT.AND P0, PT, R17, R44, PT ;  /* 0x0000002c1100720c */ /* 0x000fe20003f04270 */
[----:B------:R-:W-:-:S02]  /*3410*/  VIADD R17, R36, 0x4 ;  /* 0x0000000424117836 */ /* 0x000fc40000000000 */
[----:B------:R-:W-:-:S05]  /*3420*/  IMAD.IADD R35, R20, 0x1, R25 ;  /* 0x0000000114237824 */ /* 0x000fca00078e0219 */
[----:B------:R-:W0:Y:S02]  /*3430*/  SHFL.DOWN PT, R20, R35, 0x2, R44 ;  /* 0x0840000023147989 */ /* 0x000e2400000e002c */
[----:B0-----:R-:W-:Y:S02]  /*3440*/  SEL R20, R20, RZ, !P0 ;  /* 0x000000ff14147207 */ /* 0x001fe40004000000 */
[----:B------:R-:W-:Y:S01]  /*3450*/  ISETP.GT.AND P0, PT, R17, R44, PT ;  /* 0x0000002c1100720c */ /* 0x000fe20003f04270 */
[----:B------:R-:W-:Y:S02]  /*3460*/  VIADD R17, R36, 0x8 ;  /* 0x0000000824117836 */ /* 0x000fe40000000000 */
[----:B------:R-:W-:-:S05]  /*3470*/  IMAD.IADD R39, R35, 0x1, R20 ;  /* 0x0000000123277824 */ /* 0x000fca00078e0214 */
[----:B------:R-:W0:Y:S02]  /*3480*/  SHFL.DOWN PT, R20, R39, 0x4, R44 ;  /* 0x0880000027147989 */ /* 0x000e2400000e002c */
[----:B0-----:R-:W-:Y:S02]  /*3490*/  SEL R20, R20, RZ, !P0 ;  /* 0x000000ff14147207 */ /* 0x001fe40004000000 */
[----:B------:R-:W-:Y:S02]  /*34a0*/  ISETP.GT.AND P0, PT, R17, R44, PT ;  /* 0x0000002c1100720c */ /* 0x000fe40003f04270 */
[----:B------:R-:W0:Y:S01]  /*34b0*/  LDC.64 R16, c[0x0][0x390] ;  /* 0x0000e400ff107b82 */ /* 0x000e220000000a00 */
[----:B------:R-:W-:-:S05]  /*34c0*/  IMAD.IADD R25, R39, 0x1, R20 ;  /* 0x0000000127197824 */ /* 0x000fca00078e0214 */
[----:B------:R-:W1:Y:S01]  /*34d0*/  SHFL.DOWN PT, R20, R25, 0x8, R44 ;  /* 0x0900000019147989 */ /* 0x000e6200000e002c */
[----:B0-----:R-:W-:-:S05]  /*34e0*/  IADD3 R35, P3, PT, R16, 0x100, RZ ;  /* 0x0000010010237810 */ /* 0x001fca0007f7e0ff */
[----:B------:R-:W-:Y:S01]  /*34f0*/  IMAD.X R39, RZ, RZ, R17, P3 ;  /* 0x000000ffff277224 */ /* 0x000fe200018e0611 */
[----:B-1----:R-:W-:Y:S02]  /*3500*/  SEL R20, R20, RZ, !P0 ;  /* 0x000000ff14147207 */ /* 0x002fe40004000000 */
[----:B------:R-:W-:-:S03]  /*3510*/  ISETP.NE.AND P0, PT, R24, 0x65, PT ;  /* 0x000000651800780c */ /* 0x000fc60003f05270 */
[----:B------:R-:W-:-:S05]  /*3520*/  IMAD.IADD R26, R25, 0x1, R20 ;  /* 0x00000001191a7824 */ /* 0x000fca00078e0214 */
[----:B------:R-:W0:Y:S05]  /*3530*/  SHFL.DOWN PT, R20, R26, 0x10, R44 ;  /* 0x0a0000001a147989 */ /* 0x000e2a00000e002c */
[----:B------:R-:W-:Y:S02]  /*3540*/  VOTE.ALL P0, P0 ;  /* 0x0000000000ff7806 */ /* 0x000fe40000000000 */
[----:B0-----:R-:W-:-:S05]  /*3550*/  SEL R19, R20, RZ, !P2 ;  /* 0x000000ff14137207 */ /* 0x001fca0005000000 */
[----:B------:R-:W-:-:S07]  /*3560*/  IMAD.IADD R26, R26, 0x1, R19 ;  /* 0x000000011a1a7824 */ /* 0x000fce00078e0213 */
.L_x_76:
[----:B------:R-:W-:Y:S05]  /*3570*/  @!P0 BRA `(.L_x_25) ;  /* 0x0000000400348947 */ /* 0x000fea0003800000 */
[----:B------:R-:W-:-:S07]  /*3580*/  IMAD.MOV.U32 R44, RZ, RZ, 0x3b8 ;  /* 0x000003b8ff2c7424 */ /* 0x000fce00078e00ff */
.L_x_31:
        /* <DEDUP_REMOVED lines=10> */
.L_x_79:
[----:B------:R-:W-:Y:S05]  /*3630*/  @!P0 BRA `(.L_x_27) ;  /* 0x0000000000748947 */ /* 0x000fea0003800000 */
[----:B------:R-:W-:-:S07]  /*3640*/  IMAD.MOV.U32 R20, RZ, RZ, R44 ;  /* 0x000000ffff147224 */ /* 0x000fce00078e002c */
.L_x_29:
        /* <DEDUP_REMOVED lines=8> */
[----:B------:R-:W0:Y:S02]  /*36d0*/  F2I.FTZ.U32.TRUNC.NTZ R19, R19 ;  /* 0x0000001300137305 */ /* 0x000e24000021f000 */
[----:B0-----:R-:W-:Y:S02]  /*36e0*/  IMAD R25, R18, R19, RZ ;  /* 0x0000001312197224 */ /* 0x001fe400078e02ff */
[----:B------:R-:W-:-:S04]  /*36f0*/  IMAD.MOV.U32 R18, RZ, RZ, RZ ;  /* 0x000000ffff127224 */ /* 0x000fc800078e00ff */
        /* <DEDUP_REMOVED lines=16> */
.L_x_82:
[----:B------:R-:W-:Y:S05]  /*3800*/  @P0 BRA `(.L_x_29) ;  /* 0xfffffffc00900947 */ /* 0x000fea000383ffff */
.L_x_27:
[----:B------:R-:W-:Y:S01]  /*3810*/  UMOV UR5, 0xffffffff ;  /* 0xffffffff00057882 */ /* 0x000fe20000000000 */
[----:B------:R-:W-:Y:S02]  /*3820*/  ISETP.NE.AND P0, PT, R24, 0x65, PT ;  /* 0x000000651800780c */ /* 0x000fe40003f05270 */
[----:B------:R-:W-:Y:S11]  /*3830*/  BRA.DIV UR5, `(.L_x_30) ;  /* 0x0000001a05fc7947 */ /* 0x000ff6000b800000 */
[----:B------:R-:W-:Y:S01]  /*3840*/  VOTE.ANY R19, PT, !P0 ;  /* 0x0000000000137806 */ /* 0x000fe200040e0100 */
[----:B------:R-:W-:Y:S02]  /*3850*/  VIADD R17, R36, 0x2 ;  /* 0x0000000224117836 */ /* 0x000fe40000000000 */
[----:B------:R-:W-:Y:S01]  /*3860*/  VIADD R21, R21, 0xffffffe0 ;  /* 0xffffffe015157836 */ /* 0x000fe20000000000 */
[----:B------:R-:W-:-:S05]  /*3870*/  LOP3.LUT R19, R19, 0x80000000, R53, 0xec, !PT ;  /* 0x8000000013137812 */ /* 0x000fca00078eec35 */
[----:B------:R-:W-:-:S05]  /*3880*/  VIADD R16, R19, 0xffffffff ;  /* 0xffffffff13107836 */ /* 0x000fca0000000000 */
[----:B------:R-:W-:-:S06]  /*3890*/  LOP3.LUT R16, R19, R16, RZ, 0xc, !PT ;  /* 0x0000001013107212 */ /* 0x000fcc00078e0cff */
[----:B------:R-:W0:Y:S02]  /*38a0*/  POPC R16, R16 ;  /* 0x0000001000107309 */ /* 0x000e240000000000 */
[----:B0-----:R-:W0:Y:S01]  /*38b0*/  SHFL.DOWN PT, R20, R25, 0x1, R16 ;  /* 0x0820000019147989 */ /* 0x001e2200000e0010 */
[----:B------:R-:W-:-:S04]  /*38c0*/  ISETP.GE.AND P0, PT, R36, R16, PT ;  /* 0x000000102400720c */ /* 0x000fc80003f06270 */
[----:B0-----:R-:W-:Y:S02]  /*38d0*/  SEL R20, R20, RZ, !P0 ;  /* 0x000000ff14147207 */ /* 0x001fe40004000000 */
[----:B------:R-:W-:Y:S01]  /*38e0*/  ISETP.GT.AND P0, PT, R17, R16, PT ;  /* 0x000000101100720c */ /* 0x000fe20003f04270 */
[----:B------:R-:W-:Y:S02]  /*38f0*/  VIADD R17, R36, 0x4 ;  /* 0x0000000424117836 */ /* 0x000fe40000000000 */
        /* <DEDUP_REMOVED lines=10> */
[----:B------:R-:W-:-:S03]  /*39a0*/  IMAD.IADD R25, R25, 0x1, R20 ;  /* 0x0000000119197824 */ /* 0x000fc600078e0214 */
[----:B------:R-:W-:Y:S02]  /*39b0*/  ISETP.GT.AND P2, PT, R17, R16, PT ;  /* 0x000000101100720c */ /* 0x000fe40003f44270 */
        /* <DEDUP_REMOVED lines=8> */
.L_x_91:
[----:B------:R-:W-:Y:S05]  /*3a40*/  @P0 BRA `(.L_x_31) ;  /* 0xfffffff800d00947 */ /* 0x000fea000383ffff */
.L_x_25:
        /* <DEDUP_REMOVED lines=15> */
.L_x_19:
[----:B------:R-:W-:Y:S05]  /*3b40*/  WARPSYNC.ALL ;  /* 0x0000000000007948 */ /* 0x000fea0003800000 */
[----:B------:R-:W0:Y:S08]  /*3b50*/  S2UR UR5, SR_CgaCtaId ;  /* 0x00000000000579c3 */ /* 0x000e300000008800 */
[----:B------:R-:W-:Y:S06]  /*3b60*/  BAR.SYNC.DEFER_BLOCKING 0x0 ;  /* 0x0000000000007b1d */ /* 0x000fec0000010000 */
[----:B------:R-:W-:Y:S01]  /*3b70*/  UMOV UR4, 0x400 ;  /* 0x0000040000047882 */ /* 0x000fe20000000000 */
[----:B-1----:R-:W1:Y:S01]  /*3b80*/  S2R R17, SR_TID.X ;  /* 0x0000000000117919 */ /* 0x002e620000002100 */
[----:B0-----:R-:W-:-:S09]  /*3b90*/  ULEA UR4, UR5, UR4, 0x18 ;  /* 0x0000000405047291 */ /* 0x001fd2000f8ec0ff */
[----:B------:R-:W0:Y:S01]  /*3ba0*/  LDS R16, [UR4+0x4c] ;  /* 0x00004c04ff107984 */ /* 0x000e220008000800 */
[----:B-1----:R-:W-:-:S04]  /*3bb0*/  ISETP.NE.AND P0, PT, R17, RZ, PT ;  /* 0x000000ff1100720c */ /* 0x002fc80003f05270 */
[----:B0-----:R-:W-:-:S05]  /*3bc0*/  SEL R16, R16, RZ, P0 ;  /* 0x000000ff10107207 */ /* 0x001fca0000000000 */
[----:B------:R-:W-:-:S07]  /*3bd0*/  IMAD.IADD R16, R16, 0x1, R19 ;  /* 0x0000000110107824 */ /* 0x000fce00078e0213 */
.L_x_18:
[----:B------:R-:W-:Y:S01]  /*3be0*/  IMAD.IADD R17, R2, 0x1, R16 ;  /* 0x0000000102117824 */ /* 0x000fe200078e0210 */
[----:B------:R-:W0:Y:S01]  /*3bf0*/  S2R R20, SR_LANEID ;  /* 0x0000000000147919 */ /* 0x000e220000000000 */
[----:B------:R-:W1:Y:S01]  /*3c00*/  S2UR UR5, SR_CTAID.X ;  /* 0x00000000000579c3 */ /* 0x000e620000002500 */
[----:B------:R-:W2:Y:S01]  /*3c10*/  LDCU.64 UR6, c[0x0][0x388] ;  /* 0x00007100ff0677ac */ /* 0x000ea20008000a00 */
[----:B------:R-:W-:Y:S01]  /*3c20*/  IMAD.IADD R2, R3, 0x1, R17 ;  /* 0x0000000103027824 */ /* 0x000fe200078e0211 */
[----:B------:R-:W3:Y:S03]  /*3c30*/  S2R R21, SR_TID.X ;  /* 0x0000000000157919 */ /* 0x000ee60000002100 */
[----:B------:R-:W-:Y:S01]  /*3c40*/  IMAD.IADD R3, R4, 0x1, R2 ;  /* 0x0000000104037824 */ /* 0x000fe200078e0202 */
[----:B------:R-:W4:Y:S03]  /*3c50*/  S2R R26, SR_TID.X ;  /* 0x00000000001a7919 */ /* 0x000f260000002100 */
[----:B------:R-:W-:-:S04]  /*3c60*/  IMAD.IADD R4, R5, 0x1, R3 ;  /* 0x0000000105047824 */ /* 0x000fc800078e0203 */
[----:B------:R-:W-:-:S04]  /*3c70*/  IMAD.IADD R5, R6, 0x1, R4 ;  /* 0x0000000106057824 */ /* 0x000fc800078e0204 */
[----:B------:R-:W-:-:S04]  /*3c80*/  IMAD.IADD R6, R7, 0x1, R5 ;  /* 0x0000000107067824 */ /* 0x000fc800078e0205 */
[----:B------:R-:W-:-:S04]  /*3c90*/  IMAD.IADD R7, R8, 0x1, R6 ;  /* 0x0000000108077824 */ /* 0x000fc800078e0206 */
[----:B------:R-:W-:-:S04]  /*3ca0*/  IMAD.IADD R8, R9, 0x1, R7 ;  /* 0x0000000109087824 */ /* 0x000fc800078e0207 */
[----:B------:R-:W-:Y:S02]  /*3cb0*/  IMAD.IADD R9, R10, 0x1, R8 ;  /* 0x000000010a097824 */ /* 0x000fe400078e0208 */
[----:B0-----:R-:W-:Y:S01]  /*3cc0*/  IMAD R24, R20, 0x54, R37 ;  /* 0x0000005414187824 */ /* 0x001fe200078e0225 */
[----:B------:R-:W-:Y:S01]  /*3cd0*/  BAR.SYNC.DEFER_BLOCKING 0x0 ;  /* 0x0000000000007b1d */ /* 0x000fe20000010000 */
[----:B------:R-:W-:Y:S01]  /*3ce0*/  IMAD.IADD R10, R11, 0x1, R9 ;  /* 0x000000010b0a7824 */ /* 0x000fe200078e0209 */
[----:B---3--:R-:W-:-:S03]  /*3cf0*/  ISETP.NE.AND P0, PT, R21, RZ, PT ;  /* 0x000000ff1500720c */ /* 0x008fc60003f05270 */
        /* <DEDUP_REMOVED lines=13> */
[----:B------:R-:W-:Y:S03]  /*3dd0*/  STS.64 [R24+0x20], R8 ;  /* 0x0000200818007388 */ /* 0x000fe60000000a00 */
[----:B------:R-:W-:Y:S01]  /*3de0*/  IMAD.IADD R22, R33, 0x1, R21 ;  /* 0x0000000121167824 */ /* 0x000fe200078e0215 */
[----:B0-----:R-:W1:Y:S01]  /*3df0*/  LDC R2, c[0x0][0x398] ;  /* 0x0000e600ff027b82 */ /* 0x001e620000000800 */
[----:B------:R-:W-:Y:S02]  /*3e00*/  STS.64 [R24+0x28], R10 ;  /* 0x0000280a18007388 */ /* 0x000fe40000000a00 */
[----:B------:R-:W-:-:S02]  /*3e10*/  IMAD.IADD R23, R34, 0x1, R22 ;  /* 0x0000000122177824 */ /* 0x000fc400078e0216 */
[----:B------:R4:W-:Y:S04]  /*3e20*/  STS.64 [R24+0x30], R12 ;  /* 0x0000300c18007388 */ /* 0x0009e80000000a00 */
[----:B------:R-:W-:Y:S04]  /*3e30*/  STS.64 [R24+0x38], R14 ;  /* 0x0000380e18007388 */ /* 0x000fe80000000a00 */
[----:B------:R-:W-:Y:S04]  /*3e40*/  STS.64 [R24+0x40], R18 ;  /* 0x0000401218007388 */ /* 0x000fe80000000a00 */
[----:B------:R-:W-:Y:S01]  /*3e50*/  STS.64 [R24+0x48], R20 ;  /* 0x0000481418007388 */ /* 0x000fe20000000a00 */
[----:B----4-:R-:W-:-:S02]  /*3e60*/  LOP3.LUT R12, R26, 0x1f, RZ, 0xc0, !PT ;  /* 0x0000001f1a0c7812 */ /* 0x010fc400078ec0ff */
[----:B------:R-:W-:Y:S01]  /*3e70*/  LOP3.LUT R26, R26, 0x3e0, RZ, 0xc0, !PT ;  /* 0x000003e01a1a7812 */ /* 0x000fe200078ec0ff */
[----:B------:R-:W-:Y:S01]  /*3e80*/  STS.64 [R24+0x50], R22 ;  /* 0x0000501618007388 */ /* 0x000fe20000000a00 */
[----:B------:R-:W-:-:S03]  /*3e90*/  NOP ;  /* 0x0000000000007918 */ /* 0x000fc60000000000 */
[----:B------:R-:W-:Y:S01]  /*3ea0*/  LDS R16, [R37] ;  /* 0x0000000025107984 */ /* 0x000fe20000000800 */
[----:B-1----:R-:W-:Y:S02]  /*3eb0*/  VIADD R2, R2, UR5 ;  /* 0x0000000502027c36 */ /* 0x002fe40008000000 */
[----:B------:R-:W-:Y:S01]  /*3ec0*/  IMAD R26, R26, 0x16, R12 ;  /* 0x000000161a1a7824 */ /* 0x000fe200078e020c */
[----:B------:R-:W-:Y:S04]  /*3ed0*/  LDS R8, [R37+0x80] ;  /* 0x0000800025087984 */ /* 0x000fe80000000800 */
        /* <DEDUP_REMOVED lines=19> */
[----:B------:R0:W-:Y:S04]  /*4010*/  LDS R23, [R37+0xa80] ;  /* 0x000a800025177984 */ /* 0x0001e80000000800 */
[----:B------:R1:W-:Y:S01]  /*4020*/  @!P0 STS [UR4+0x8400], R0 ;  /* 0x00840000ff008988 */ /* 0x0003e20008000804 */
[----:B------:R-:W-:Y:S01]  /*4030*/  BAR.SYNC.DEFER_BLOCKING 0x0 ;  /* 0x0000000000007b1d */ /* 0x000fe20000010000 */
[----:B0-----:R-:W-:-:S02]  /*4040*/  VIADD R37, R26, 0x20 ;  /* 0x000000201a257836 */ /* 0x001fc40000000000 */
[----:B-1----:R-:W-:-:S03]  /*4050*/  IMAD R0, R2, 0x2100, RZ ;  /* 0x0000210002007824 */ /* 0x002fc600078e02ff */
[----:B------:R-:W0:Y:S02]  /*4060*/  S2R R3, SR_TID.X ;  /* 0x0000000000037919 */ /* 0x000e240000002100 */
[----:B------:R-:W-:-:S04]  /*4070*/  IADD3 R0, P0, PT, R0, R26, RZ ;  /* 0x0000001a00007210 */ /* 0x000fc80007f1e0ff */
[----:B--2---:R-:W-:Y:S01]  /*4080*/  LEA R2, P1, R0, UR6, 0x2 ;  /* 0x0000000600027c11 */ /* 0x004fe2000f8210ff */
[----:B------:R-:W1:Y:S01]  /*4090*/  LDS R4, [UR4+0x8400] ;  /* 0x00840004ff047984 */ /* 0x000e620008000800 */
[C---:B0-----:R-:W-:Y:S02]  /*40a0*/  LOP3.LUT R12, R3.reuse, 0x3e0, RZ, 0xc0, !PT ;  /* 0x000003e0030c7812 */ /* 0x041fe400078ec0ff */
[----:B------:R-:W-:-:S05]  /*40b0*/  LOP3.LUT R3, R3, 0x1f, RZ, 0xc0, !PT ;  /* 0x0000001f03037812 */ /* 0x000fca00078ec0ff */
[----:B------:R-:W-:Y:S02]  /*40c0*/  IMAD R12, R12, 0x16, R3 ;  /* 0x000000160c0c7824 */ /* 0x000fe400078e0203 */
[----:B------:R-:W-:-:S05]  /*40d0*/  IMAD.X R3, RZ, RZ, RZ, P0 ;  /* 0x000000ffff037224 */ /* 0x000fca00000e06ff */
[----:B------:R-:W-:Y:S02]  /*40e0*/  LEA.HI.X R3, R0, UR7, R3, 0x2, P1 ;  /* 0x0000000700037c11 */ /* 0x000fe400088f1403 */
[-C--:B-1----:R-:W-:Y:S02]  /*40f0*/  ISETP.GE.AND P6, PT, R26, R4.reuse, PT ;  /* 0x000000041a00720c */ /* 0x082fe40003fc6270 */
[-C--:B------:R-:W-:Y:S01]  /*4100*/  ISETP.GE.AND P5, PT, R37, R4.reuse, PT ;  /* 0x000000042500720c */ /* 0x080fe20003fa6270 */
[C---:B------:R-:W-:Y:S01]  /*4110*/  VIADD R37, R12.reuse, 0x80 ;  /* 0x000000800c257836 */ /* 0x040fe20000000000 */
[-C--:B------:R-:W-:Y:S01]  /*4120*/  ISETP.GE.AND P0, PT, R51, R4.reuse, PT ;  /* 0x000000043300720c */ /* 0x080fe20003f06270 */
[----:B------:R-:W-:Y:S01]  /*4130*/  VIADD R51, R12, 0xa0 ;  /* 0x000000a00c337836 */ /* 0x000fe20000000000 */
[-C--:B------:R-:W-:Y:S02]  /*4140*/  ISETP.GE.AND P4, PT, R50, R4.reuse, PT ;  /* 0x000000043200720c */ /* 0x080fe40003f86270 */
[-C--:B------:R-:W-:Y:S01]  /*4150*/  ISETP.GE.AND P3, PT, R37, R4.reuse, PT ;  /* 0x000000042500720c */ /* 0x080fe20003f66270 */
[----:B------:R-:W-:Y:S01]  /*4160*/  VIADD R37, R12, 0xe0 ;  /* 0x000000e00c257836 */ /* 0x000fe20000000000 */
[----:B------:R-:W-:-:S02]  /*4170*/  ISETP.GE.AND P2, PT, R51, R4, PT ;  /* 0x000000043300720c */ /* 0x000fc40003f46270 */
[-C--:B------:R-:W-:Y:S01]  /*4180*/  ISETP.GE.AND P1, PT, R49, R4.reuse, PT ;  /* 0x000000043100720c */ /* 0x080fe20003f26270 */
[----:B------:R-:W-:Y:S01]  /*4190*/  @!P6 STG.E desc[UR8][R2.64], R16 ;  /* 0x000000100200e986 */ /* 0x000fe2000c101908 */
[-C--:B------:R-:W-:Y:S01]  /*41a0*/  ISETP.GE.AND P6, PT, R37, R4.reuse, PT ;  /* 0x000000042500720c */ /* 0x080fe20003fc6270 */
[----:B------:R-:W-:Y:S02]  /*41b0*/  VIADD R37, R12, 0x120 ;  /* 0x000001200c257836 */ /* 0x000fe40000000000 */
[----:B------:R-:W-:Y:S01]  /*41c0*/  @!P5 STG.E desc[UR8][R2.64+0x80], R8 ;  /* 0x000080080200d986 */ /* 0x000fe2000c101908 */
[----:B------:R-:W-:-:S03]  /*41d0*/  ISETP.GE.AND P5, PT, R48, R4, PT ;  /* 0x000000043000720c */ /* 0x000fc60003fa6270 */
[----:B------:R-:W-:Y:S01]  /*41e0*/  @!P0 STG.E desc[UR8][R2.64+0x100], R10 ;  /* 0x0001000a02008986 */ /* 0x000fe2000c101908 */
[-C--:B------:R-:W-:Y:S01]  /*41f0*/  ISETP.GE.AND P0, PT, R37, R4.reuse, PT ;  /* 0x000000042500720c */ /* 0x080fe20003f06270 */
[----:B------:R-:W-:Y:S02]  /*4200*/  VIADD R37, R12, 0x1c0 ;  /* 0x000001c00c257836 */ /* 0x000fe40000000000 */
[----:B------:R-:W-:Y:S01]  /*4210*/  @!P4 STG.E desc[UR8][R2.64+0x180], R6 ;  /* 0x000180060200c986 */ /* 0x000fe2000c101908 */
[----:B------:R-:W-:-:S03]  /*4220*/  ISETP.GE.AND P4, PT, R47, R4, PT ;  /* 0x000000042f00720c */ /* 0x000fc60003f86270 */
[----:B------:R-:W-:Y:S01]  /*4230*/  @!P3 STG.E desc[UR8][R2.64+0x200], R53 ;  /* 0x000200350200b986 */ /* 0x000fe2000c101908 */
[----:B------:R-:W-:-:S03]  /*4240*/  ISETP.GE.AND P3, PT, R46, R4, PT ;  /* 0x000000042e00720c */ /* 0x000fc60003f66270 */
[----:B------:R-:W-:Y:S01]  /*4250*/  @!P2 STG.E desc[UR8][R2.64+0x280], R39 ;  /* 0x000280270200a986 */ /* 0x000fe2000c101908 */
[----:B------:R-:W-:-:S03]  /*4260*/  ISETP.GE.AND P2, PT, R45, R4, PT ;  /* 0x000000042d00720c */ /* 0x000fc60003f46270 */
[----:B------:R0:W-:Y:S01]  /*4270*/  @!P1 STG.E desc[UR8][R2.64+0x300], R33 ;  /* 0x0003002102009986 */ /* 0x0001e2000c101908 */
[-C--:B------:R-:W-:Y:S01]  /*4280*/  ISETP.GE.AND P1, PT, R43, R4.reuse, PT ;  /* 0x000000042b00720c */ /* 0x080fe20003f26270 */
[C---:B------:R-:W-:Y:S02]  /*4290*/  VIADD R43, R12.reuse, 0x220 ;  /* 0x000002200c2b7836 */ /* 0x040fe40000000000 */
[----:B------:R-:W-:Y:S01]  /*42a0*/  @!P6 STG.E desc[UR8][R2.64+0x380], R35 ;  /* 0x000380230200e986 */ /* 0x000fe2000c101908 */
[-C--:B------:R-:W-:Y:S01]  /*42b0*/  ISETP.GE.AND P6, PT, R37, R4.reuse, PT ;  /* 0x000000042500720c */ /* 0x080fe20003fc6270 */
[----:B------:R-:W-:Y:S02]  /*42c0*/  VIADD R37, R12, 0x200 ;  /* 0x000002000c257836 */ /* 0x000fe40000000000 */
[----:B------:R1:W-:Y:S01]  /*42d0*/  @!P5 STG.E desc[UR8][R2.64+0x400], R31 ;  /* 0x0004001f0200d986 */ /* 0x0003e2000c101908 */
[----:B------:R-:W-:Y:S01]  /*42e0*/  ISETP.GE.AND P5, PT, R42, R4, PT ;  /* 0x000000042a00720c */ /* 0x000fe20003fa6270 */
[----:B0-----:R-:W-:-:S02]  /*42f0*/  VIADD R33, R12, 0x260 ;  /* 0x000002600c217836 */ /* 0x001fc40000000000 */
[----:B------:R0:W-:Y:S01]  /*4300*/  @!P0 STG.E desc[UR8][R2.64+0x480], R25 ;  /* 0x0004801902008986 */ /* 0x0001e2000c101908 */
[----:B------:R-:W-:-:S03]  /*4310*/  ISETP.GE.AND P0, PT, R37, R4, PT ;  /* 0x000000042500720c */ /* 0x000fc60003f06270 */
[----:B------:R0:W-:Y:S01]  /*4320*/  @!P4 STG.E desc[UR8][R2.64+0x500], R27 ;  /* 0x0005001b0200c986 */ /* 0x0001e2000c101908 */
[-C--:B------:R-:W-:Y:S01]  /*4330*/  ISETP.GE.AND P4, PT, R43, R4.reuse, PT ;  /* 0x000000042b00720c */ /* 0x080fe20003f86270 */
[----:B-1----:R-:W-:Y:S02]  /*4340*/  VIADD R31, R12, 0x280 ;  /* 0x000002800c1f7836 */ /* 0x002fe40000000000 */
[----:B------:R0:W-:Y:S01]  /*4350*/  @!P3 STG.E desc[UR8][R2.64+0x580], R29 ;  /* 0x0005801d0200b986 */ /* 0x0001e2000c101908 */
[----:B------:R-:W-:-:S03]  /*4360*/  ISETP.GE.AND P3, PT, R41, R4, PT ;  /* 0x000000042900720c */ /* 0x000fc60003f66270 */
[----:B------:R0:W-:Y:S01]  /*4370*/  @!P2 STG.E desc[UR8][R2.64+0x600], R19 ;  /* 0x000600130200a986 */ /* 0x0001e2000c101908 */
[----:B------:R-:W-:-:S03]  /*4380*/  ISETP.GE.AND P2, PT, R33, R4, PT ;  /* 0x000000042100720c */ /* 0x000fc60003f46270 */
[----:B------:R0:W-:Y:S01]  /*4390*/  @!P1 STG.E desc[UR8][R2.64+0x680], R21 ;  /* 0x0006801502009986 */ /* 0x0001e2000c101908 */
[----:B------:R-:W-:-:S03]  /*43a0*/  ISETP.GE.AND P1, PT, R31, R4, PT ;  /* 0x000000041f00720c */ /* 0x000fc60003f26270 */
[----:B------:R0:W-:Y:S01]  /*43b0*/  @!P6 STG.E desc[UR8][R2.64+0x700], R17 ;  /* 0x000700110200e986 */ /* 0x0001e2000c101908 */
[----:B------:R-:W-:-:S03]  /*43c0*/  ISETP.GE.AND P6, PT, R40, R4, PT ;  /* 0x000000042800720c */ /* 0x000fc60003fc6270 */
[----:B------:R0:W-:Y:S04]  /*43d0*/  @!P5 STG.E desc[UR8][R2.64+0x780], R15 ;  /* 0x0007800f0200d986 */ /* 0x0001e8000c101908 */
[----:B------:R0:W-:Y:S04]  /*43e0*/  @!P0 STG.E desc[UR8][R2.64+0x800], R13 ;  /* 0x0008000d02008986 */ /* 0x0001e8000c101908 */
[----:B------:R0:W-:Y:S04]  /*43f0*/  @!P4 STG.E desc[UR8][R2.64+0x880], R11 ;  /* 0x0008800b0200c986 */ /* 0x0001e8000c101908 */
[----:B------:R0:W-:Y:S04]  /*4400*/  @!P3 STG.E desc[UR8][R2.64+0x900], R9 ;  /* 0x000900090200b986 */ /* 0x0001e8000c101908 */
[----:B------:R0:W-:Y:S04]  /*4410*/  @!P2 STG.E desc[UR8][R2.64+0x980], R7 ;  /* 0x000980070200a986 */ /* 0x0001e8000c101908 */
[----:B------:R0:W-:Y:S01]  /*4420*/  @!P1 STG.E desc[UR8][R2.64+0xa00], R5 ;  /* 0x000a000502009986 */ /* 0x0001e2000c101908 */
[----:B------:R-:W-:Y:S05]  /*4430*/  @P6 EXIT ;  /* 0x000000000000694d */ /* 0x000fea0003800000 */
[----:B------:R-:W-:Y:S01]  /*4440*/  STG.E desc[UR8][R2.64+0xa80], R23 ;  /* 0x000a801702007986 */ /* 0x000fe2000c101908 */
[----:B------:R-:W-:Y:S05]  /*4450*/  EXIT ;  /* 0x000000000000794d */ /* 0x000fea0003800000 */
.L_x_5:
[----:B------:R-:W-:Y:S01]  /*4460*/  BSSY B1, `(.L_x_32) ;  /* 0x0000006000017945 */ /* 0x000fe20003800000 */
[----:B------:R-:W-:Y:S01]  /*4470*/  PLOP3.LUT P0, PT, P0, PT, PT, 0x8, 0x80 ;  /* 0x000000000080781c */ /* 0x000fe2000070e170 */
[----:B------:R-:W-:-:S12]  /*4480*/  IMAD.MOV.U32 R19, RZ, RZ, -0x1 ;  /* 0xffffffffff137424 */ /* 0x000fd800078e00ff */
[----:B------:R-:W-:Y:S05]  /*4490*/  WARPSYNC.COLLECTIVE R19, `(.L_x_33) ;  /* 0x0000000013087348 */ /* 0x000fea0003c00000 */
[----:B------:R-:W-:Y:S01]  /*44a0*/  VOTE.ANY P0, P0 ;  /* 0x0000000000ff7806 */ /* 0x000fe20000000100 */
[----:B------:R-:W-:-:S12]  /*44b0*/  ENDCOLLECTIVE ;  /* 0x000000000000791b */ /* 0x000fd80003800000 */
.L_x_33:
[----:B------:R-:W-:Y:S05]  /*44c0*/  BSYNC B1 ;  /* 0x0000000000017941 */ /* 0x000fea0003800000 */
.L_x_32:
[----:B------:R-:W-:Y:S05]  /*44d0*/  BRA `(.L_x_34) ;  /* 0xffffffc800a87947 */ /* 0x000fea000383ffff */
.L_x_7:
[----:B------:R-:W-:Y:S01]  /*44e0*/  BSSY B1, `(.L_x_35) ;  /* 0x0000006000017945 */ /* 0x000fe20003800000 */
[----:B------:R-:W-:Y:S01]  /*44f0*/  PLOP3.LUT P0, PT, P0, PT, PT, 0x8, 0x80 ;  /* 0x000000000080781c */ /* 0x000fe2000070e170 */
[----:B------:R-:W-:-:S12]  /*4500*/  IMAD.MOV.U32 R19, RZ, RZ, -0x1 ;  /* 0xffffffffff137424 */ /* 0x000fd800078e00ff */
[----:B------:R-:W-:Y:S05]  /*4510*/  WARPSYNC.COLLECTIVE R19, `(.L_x_36) ;  /* 0x0000000013087348 */ /* 0x000fea0003c00000 */
[----:B------:R-:W-:Y:S01]  /*4520*/  VOTE.ANY P0, P0 ;  /* 0x0000000000ff7806 */ /* 0x000fe20000000100 */
[----:B------:R-:W-:-:S12]  /*4530*/  ENDCOLLECTIVE ;  /* 0x000000000000791b */ /* 0x000fd80003800000 */
.L_x_36:
[----:B------:R-:W-:Y:S05]  /*4540*/  BSYNC B1 ;  /* 0x0000000000017941 */ /* 0x000fea0003800000 */
.L_x_35:
[----:B------:R-:W-:Y:S05]  /*4550*/  BRA `(.L_x_37) ;  /* 0xffffffc800fc7947 */ /* 0x000fea000383ffff */
.L_x_9:
[----:B------:R-:W0:Y:S01]  /*4560*/  S2R R48, SR_GEMASK ;  /* 0x0000000000307919 */ /* 0x000e220000003c00 */
[----:B------:R-:W-:Y:S01]  /*4570*/  BSSY B1, `(.L_x_38) ;  /* 0x0000006000017945 */ /* 0x000fe20003800000 */
[----:B------:R-:W-:Y:S01]  /*4580*/  PLOP3.LUT P0, PT, P0, PT, PT, 0x8, 0x80 ;  /* 0x000000000080781c */ /* 0x000fe2000070e170 */
[----:B------:R-:W-:-:S12]  /*4590*/  IMAD.MOV.U32 R19, RZ, RZ, -0x1 ;  /* 0xffffffffff137424 */ /* 0x000fd800078e00ff */
[----:B0-----:R-:W-:Y:S05]  /*45a0*/  WARPSYNC.COLLECTIVE R19, `(.L_x_39) ;  /* 0x0000000013087348 */ /* 0x001fea0003c00000 */
[----:B------:R-:W-:Y:S01]  /*45b0*/  VOTE.ANY R19, PT, P0 ;  /* 0x0000000000137806 */ /* 0x000fe200000e0100 */
[----:B0-----:R-:W-:Y:S06]  /*45c0*/  ENDCOLLECTIVE ;  /* 0x000000000000791b */ /* 0x001fec0003800000 */
.L_x_39:
[----:B------:R-:W-:Y:S05]  /*45d0*/  BSYNC B1 ;  /* 0x0000000000017941 */ /* 0x000fea0003800000 */
.L_x_38:
[----:B------:R-:W-:Y:S01]  /*45e0*/  LOP3.LUT R19, R19, 0x80000000, R48, 0xec, !PT ;  /* 0x8000000013137812 */ /* 0x000fe200078eec30 */
[----:B------:R-:W-:Y:S01]  /*45f0*/  IMAD.MOV.U32 R18, RZ, RZ, R41 ;  /* 0x000000ffff127224 */ /* 0x000fe200078e0029 */
[----:B------:R-:W0:Y:S01]  /*4600*/  LDC.64 R42, c[0x0][0x390] ;  /* 0x0000e400ff2a7b82 */ /* 0x000e220000000a00 */
[----:B------:R-:W-:Y:S02]  /*4610*/  IMAD.MOV.U32 R17, RZ, RZ, 0x1 ;  /* 0x00000001ff117424 */ /* 0x000fe400078e00ff */
[----:B------:R-:W-:Y:S02]  /*4620*/  VIADD R16, R19, 0xffffffff ;  /* 0xffffffff13107836 */ /* 0x000fe40000000000 */
[C---:B------:R-:W-:Y:S02]  /*4630*/  VIADD R23, R47.reuse, 0x4 ;  /* 0x000000042f177836 */ /* 0x040fe40000000000 */
[----:B------:R-:W-:Y:S01]  /*4640*/  VIADD R26, R47, 0x8 ;  /* 0x000000082f1a7836 */ /* 0x000fe20000000000 */
[----:B------:R-:W-:Y:S01]  /*4650*/  LOP3.LUT R22, R19, R16, RZ, 0xc, !PT ;  /* 0x0000001013167212 */ /* 0x000fe200078e0cff */
[----:B------:R-:W-:-:S03]  /*4660*/  IMAD.MOV.U32 R19, RZ, RZ, -0x1 ;  /* 0xffffffffff137424 */ /* 0x000fc600078e00ff */
[----:B------:R1:W2:Y:S02]  /*4670*/  POPC R16, R22 ;  /* 0x0000001600107309 */ /* 0x0002a40000000000 */
[----:B-1----:R-:W-:Y:S01]  /*4680*/  VIADD R22, R47, 0x2 ;  /* 0x000000022f167836 */ /* 0x002fe20000000000 */
[----:B0-2---:R-:W-:-:S13]  /*4690*/  IADD3 R42, P3, PT, R42, 0x100, RZ ;  /* 0x000001002a2a7810 */ /* 0x005fda0007f7e0ff */
[----:B------:R-:W-:Y:S05]  /*46a0*/  WARPSYNC.COLLECTIVE R19, `(.L_x_40) ;  /* 0x0000000013087348 */ /* 0x000fea0003c00000 */
[----:B------:R0:W1:Y:S02]  /*46b0*/  SHFL.DOWN P2, R20, R18, R17, R16 ;  /* 0x0800001112147389 */ /* 0x0000640000040010 */
[----:B01----:R-:W-:Y:S05]  /*46c0*/  ENDCOLLECTIVE ;  /* 0x000000000000791b */ /* 0x003fea0003800000 */
.L_x_40:
[-C--:B------:R-:W-:Y:S01]  /*46d0*/  ISETP.GE.AND P0, PT, R47, R16.reuse, PT ;  /* 0x000000102f00720c */ /* 0x080fe20003f06270 */
[----:B------:R-:W-:Y:S02]  /*46e0*/  IMAD.X R43, RZ, RZ, R43, P3 ;  /* 0x000000ffff2b7224 */ /* 0x000fe400018e062b */
[----:B------:R-:W-:Y:S01]  /*46f0*/  IMAD.MOV.U32 R17, RZ, RZ, 0x2 ;  /* 0x00000002ff117424 */ /* 0x000fe200078e00ff */
[----:B------:R-:W-:Y:S02]  /*4700*/  SEL R20, R20, RZ, !P0 ;  /* 0x000000ff14147207 */ /* 0x000fe40004000000 */
[----:B------:R-:W-:-:S03]  /*4710*/  ISETP.GT.AND P0, PT, R22, R16, PT ;  /* 0x000000101600720c */ /* 0x000fc60003f04270 */
[----:B------:R-:W-:-:S04]  /*4720*/  IMAD.IADD R37, R20, 0x1, R41 ;  /* 0x0000000114257824 */ /* 0x000fc800078e0229 */
[----:B------:R-:W-:-:S07]  /*4730*/  IMAD.MOV.U32 R18, RZ, RZ, R37 ;  /* 0x000000ffff127224 */ /* 0x000fce00078e0025 */
[----:B------:R-:W-:Y:S05]  /*4740*/  WARPSYNC.COLLECTIVE R19, `(.L_x_41) ;  /* 0x0000000013087348 */ /* 0x000fea0003c00000 */
[----:B------:R0:W1:Y:S02]  /*4750*/  SHFL.DOWN P2, R20, R18, R17, R16 ;  /* 0x0800001112147389 */ /* 0x0000640000040010 */
[----:B01----:R-:W-:Y:S05]  /*4760*/  ENDCOLLECTIVE ;  /* 0x000000000000791b */ /* 0x003fea0003800000 */
.L_x_41:
[----:B------:R-:W-:Y:S01]  /*4770*/  IMAD.MOV.U32 R17, RZ, RZ, 0x4 ;  /* 0x00000004ff117424 */ /* 0x000fe200078e00ff */
[----:B------:R-:W-:Y:S02]  /*4780*/  SEL R20, R20, RZ, !P0 ;  /* 0x000000ff14147207 */ /* 0x000fe40004000000 */
[----:B------:R-:W-:-:S03]  /*4790*/  ISETP.GT.AND P0, PT, R23, R16, PT ;  /* 0x000000101700720c */ /* 0x000fc60003f04270 */
[----:B------:R-:W-:Y:S02]  /*47a0*/  IMAD.IADD R39, R37, 0x1, R20 ;  /* 0x0000000125277824 */ /* 0x000fe400078e0214 */
[----:B------:R-:W-:Y:S02]  /*47b0*/  VIADD R37, R47, 0x10 ;  /* 0x000000102f257836 */ /* 0x000fe40000000000 */
[----:B------:R-:W-:-:S07]  /*47c0*/  IMAD.MOV.U32 R18, RZ, RZ, R39 ;  /* 0x000000ffff127224 */ /* 0x000fce00078e0027 */
[----:B------:R-:W-:Y:S05]  /*47d0*/  WARPSYNC.COLLECTIVE R19, `(.L_x_42) ;  /* 0x0000000013087348 */ /* 0x000fea0003c00000 */
[----:B------:R0:W1:Y:S02]  /*47e0*/  SHFL.DOWN P2, R20, R18, R17, R16 ;  /* 0x0800001112147389 */ /* 0x0000640000040010 */
[----:B01----:R-:W-:Y:S05]  /*47f0*/  ENDCOLLECTIVE ;  /* 0x000000000000791b */ /* 0x003fea0003800000 */
.L_x_42:
        /* <DEDUP_REMOVED lines=8> */
.L_x_43:
[----:B------:R-:W-:Y:S01]  /*4880*/  IMAD.MOV.U32 R17, RZ, RZ, 0x10 ;  /* 0x00000010ff117424 */ /* 0x000fe200078e00ff */
[----:B------:R-:W-:Y:S02]  /*4890*/  SEL R20, R20, RZ, !P0 ;  /* 0x000000ff14147207 */ /* 0x000fe40004000000 */
[----:B------:R-:W-:-:S03]  /*48a0*/  ISETP.NE.AND P0, PT, R40, 0x65, PT ;  /* 0x000000652800780c */ /* 0x000fc60003f05270 */
[----:B------:R-:W-:-:S04]  /*48b0*/  IMAD.IADD R41, R51, 0x1, R20 ;  /* 0x0000000133297824 */ /* 0x000fc800078e0214 */
[----:B------:R-:W-:-:S07]  /*48c0*/  IMAD.MOV.U32 R18, RZ, RZ, R41 ;  /* 0x000000ffff127224 */ /* 0x000fce00078e0029 */
[----:B------:R-:W-:Y:S05]  /*48d0*/  WARPSYNC.COLLECTIVE R19, `(.L_x_44) ;  /* 0x0000000013087348 */ /* 0x000fea0003c00000 */
[----:B------:R0:W1:Y:S02]  /*48e0*/  SHFL.DOWN P2, R20, R18, R17, R16 ;  /* 0x0800001112147389 */ /* 0x0000640000040010 */
[----:B01----:R-:W-:Y:S05]  /*48f0*/  ENDCOLLECTIVE ;  /* 0x000000000000791b */ /* 0x003fea0003800000 */
.L_x_44:
[----:B------:R-:W-:Y:S05]  /*4900*/  WARPSYNC.COLLECTIVE R19, `(.L_x_45) ;  /* 0x0000000013087348 */ /* 0x000fea0003c00000 */
[----:B------:R-:W-:Y:S01]  /*4910*/  VOTE.ALL P0, P0 ;  /* 0x0000000000ff7806 */ /* 0x000fe20000000000 */
[----:B------:R-:W-:-:S12]  /*4920*/  ENDCOLLECTIVE ;  /* 0x000000000000791b */ /* 0x000fd80003800000 */
.L_x_45:
[----:B------:R-:W-:-:S04]  /*4930*/  ISETP.GT.AND P2, PT, R37, R16, PT ;  /* 0x000000102500720c */ /* 0x000fc80003f44270 */
[----:B------:R-:W-:-:S05]  /*4940*/  SEL R20, R20, RZ, !P2 ;  /* 0x000000ff14147207 */ /* 0x000fca0005000000 */
[----:B------:R-:W-:Y:S01]  /*4950*/  IMAD.IADD R39, R41, 0x1, R20 ;  /* 0x0000000129277824 */ /* 0x000fe200078e0214 */
[----:B------:R-:W-:Y:S06]  /*4960*/  BRA `(.L_x_46) ;  /* 0xffffffc800947947 */ /* 0x000fec000383ffff */
.L_x_11:
[----:B------:R-:W-:Y:S01]  /*4970*/  BSSY B1, `(.L_x_47) ;  /* 0x0000006000017945 */ /* 0x000fe20003800000 */
[----:B------:R-:W-:Y:S01]  /*4980*/  PLOP3.LUT P0, PT, P0, PT, PT, 0x8, 0x80 ;  /* 0x000000000080781c */ /* 0x000fe2000070e170 */
[----:B------:R-:W-:-:S12]  /*4990*/  IMAD.MOV.U32 R19, RZ, RZ, -0x1 ;  /* 0xffffffffff137424 */ /* 0x000fd800078e00ff */
[----:B------:R-:W-:Y:S05]  /*49a0*/  WARPSYNC.COLLECTIVE R19, `(.L_x_48) ;  /* 0x0000000013087348 */ /* 0x000fea0003c00000 */
[----:B------:R-:W-:Y:S01]  /*49b0*/  VOTE.ANY P0, P0 ;  /* 0x0000000000ff7806 */ /* 0x000fe20000000100 */
[----:B------:R-:W-:-:S12]  /*49c0*/  ENDCOLLECTIVE ;  /* 0x000000000000791b */ /* 0x000fd80003800000 */
.L_x_48:
[----:B------:R-:W-:Y:S05]  /*49d0*/  BSYNC B1 ;  /* 0x0000000000017941 */ /* 0x000fea0003800000 */
.L_x_47:
[----:B------:R-:W-:Y:S05]  /*49e0*/  BRA `(.L_x_49) ;  /* 0xffffffc800a47947 */ /* 0x000fea000383ffff */
.L_x_13:
[----:B------:R-:W-:Y:S01]  /*49f0*/  BSSY B1, `(.L_x_50) ;  /* 0x0000006000017945 */ /* 0x000fe20003800000 */
[----:B------:R-:W-:Y:S01]  /*4a00*/  PLOP3.LUT P0, PT, P0, PT, PT, 0x8, 0x80 ;  /* 0x000000000080781c */ /* 0x000fe2000070e170 */
[----:B------:R-:W-:-:S12]  /*4a10*/  IMAD.MOV.U32 R19, RZ, RZ, -0x1 ;  /* 0xffffffffff137424 */ /* 0x000fd800078e00ff */
[----:B------:R-:W-:Y:S05]  /*4a20*/  WARPSYNC.COLLECTIVE R19, `(.L_x_51) ;  /* 0x0000000013087348 */ /* 0x000fea0003c00000 */
[----:B------:R-:W-:Y:S01]  /*4a30*/  VOTE.ANY P0, P0 ;  /* 0x0000000000ff7806 */ /* 0x000fe20000000100 */
[----:B------:R-:W-:-:S12]  /*4a40*/  ENDCOLLECTIVE ;  /* 0x000000000000791b */ /* 0x000fd80003800000 */
.L_x_51:
[----:B------:R-:W-:Y:S05]  /*4a50*/  BSYNC B1 ;  /* 0x0000000000017941 */ /* 0x000fea0003800000 */
.L_x_50:
[----:B------:R-:W-:Y:S05]  /*4a60*/  BRA `(.L_x_52) ;  /* 0xffffffc800f87947 */ /* 0x000fea000383ffff */
.L_x_15:
[----:B------:R-:W-:Y:S01]  /*4a70*/  BSSY B1, `(.L_x_53) ;  /* 0x0000006000017945 */ /* 0x000fe20003800000 */
[----:B------:R-:W-:Y:S01]  /*4a80*/  PLOP3.LUT P0, PT, P0, PT, PT, 0x8, 0x80 ;  /* 0x000000000080781c */ /* 0x000fe2000070e170 */
[----:B------:R-:W-:-:S12]  /*4a90*/  IMAD.MOV.U32 R19, RZ, RZ, -0x1 ;  /* 0xffffffffff137424 */ /* 0x000fd800078e00ff */
[----:B------:R-:W-:Y:S05]  /*4aa0*/  WARPSYNC.COLLECTIVE R19, `(.L_x_54) ;  /* 0x0000000013087348 */ /* 0x000fea0003c00000 */
[----:B------:R-:W-:Y:S01]  /*4ab0*/  VOTE.ANY R19, PT, P0 ;  /* 0x0000000000137806 */ /* 0x000fe200000e0100 */
[----:B------:R-:W-:Y:S06]  /*4ac0*/  ENDCOLLECTIVE ;  /* 0x000000000000791b */ /* 0x000fec0003800000 */
.L_x_54:
[----:B------:R-:W-:Y:S05]  /*4ad0*/  BSYNC B1 ;  /* 0x0000000000017941 */ /* 0x000fea0003800000 */
.L_x_53:
[----:B------:R-:W-:Y:S01]  /*4ae0*/  LOP3.LUT R19, R19, 0x80000000, R48, 0xec, !PT ;  /* 0x8000000013137812 */ /* 0x000fe200078eec30 */
[----:B------:R-:W-:Y:S02]  /*4af0*/  IMAD.MOV.U32 R18, RZ, RZ, R41 ;  /* 0x000000ffff127224 */ /* 0x000fe400078e0029 */
[----:B------:R-:W-:Y:S02]  /*4b00*/  IMAD.MOV.U32 R17, RZ, RZ, 0x1 ;  /* 0x00000001ff117424 */ /* 0x000fe400078e00ff */
[----:B------:R-:W-:Y:S02]  /*4b10*/  VIADD R16, R19, 0xffffffff ;  /* 0xffffffff13107836 */ /* 0x000fe40000000000 */
[----:B------:R-:W-:-:S03]  /*4b20*/  VIADD R21, R21, 0xffffffe0 ;  /* 0xffffffe015157836 */ /* 0x000fc60000000000 */
[----:B------:R-:W-:Y:S01]  /*4b30*/  LOP3.LUT R50, R19, R16, RZ, 0xc, !PT ;  /* 0x0000001013327212 */ /* 0x000fe200078e0cff */
[----:B------:R-:W-:-:S03]  /*4b40*/  IMAD.MOV.U32 R19, RZ, RZ, -0x1 ;  /* 0xffffffffff137424 */ /* 0x000fc600078e00ff */
[----:B------:R0:W1:Y:S04]  /*4b50*/  POPC R16, R50 ;  /* 0x0000003200107309 */ /* 0x0000680000000000 */
[----:B01----:R-:W-:Y:S05]  /*4b60*/  WARPSYNC.COLLECTIVE R19, `(.L_x_55) ;  /* 0x0000000013087348 */ /* 0x003fea0003c00000 */
[----:B-1----:R1:W2:Y:S02]  /*4b70*/  SHFL.DOWN P2, R20, R18, R17, R16 ;  /* 0x0800001112147389 */ /* 0x0022a40000040010 */
[----:B012---:R-:W-:Y:S05]  /*4b80*/  ENDCOLLECTIVE ;  /* 0x000000000000791b */ /* 0x007fea0003800000 */
.L_x_55:
[----:B------:R-:W-:Y:S01]  /*4b90*/  ISETP.GE.AND P0, PT, R47, R16, PT ;  /* 0x000000102f00720c */ /* 0x000fe20003f06270 */
[----:B------:R-:W-:-:S03]  /*4ba0*/  IMAD.MOV.U32 R17, RZ, RZ, 0x2 ;  /* 0x00000002ff117424 */ /* 0x000fc600078e00ff */
[----:B------:R-:W-:Y:S02]  /*4bb0*/  SEL R20, R20, RZ, !P0 ;  /* 0x000000ff14147207 */ /* 0x000fe40004000000 */
[----:B------:R-:W-:-:S03]  /*4bc0*/  ISETP.GT.AND P0, PT, R22, R16, PT ;  /* 0x000000101600720c */ /* 0x000fc60003f04270 */
[----:B------:R-:W-:-:S04]  /*4bd0*/  IMAD.IADD R51, R20, 0x1, R41 ;  /* 0x0000000114337824 */ /* 0x000fc800078e0229 */
[----:B------:R-:W-:-:S07]  /*4be0*/  IMAD.MOV.U32 R18, RZ, RZ, R51 ;  /* 0x000000ffff127224 */ /* 0x000fce00078e0033 */
[----:B------:R-:W-:Y:S05]  /*4bf0*/  WARPSYNC.COLLECTIVE R19, `(.L_x_56) ;  /* 0x0000000013087348 */ /* 0x000fea0003c00000 */
[----:B------:R0:W1:Y:S02]  /*4c00*/  SHFL.DOWN P2, R20, R18, R17, R16 ;  /* 0x0800001112147389 */ /* 0x0000640000040010 */
[----:B01----:R-:W-:Y:S05]  /*4c10*/  ENDCOLLECTIVE ;  /* 0x000000000000791b */ /* 0x003fea0003800000 */
.L_x_56:
        /* <DEDUP_REMOVED lines=8> */
.L_x_57:
        /* <DEDUP_REMOVED lines=8> */
.L_x_58:
        /* <DEDUP_REMOVED lines=8> */
.L_x_59:
[----:B------:R-:W-:Y:S05]  /*4da0*/  WARPSYNC.COLLECTIVE R19, `(.L_x_60) ;  /* 0x0000000013087348 */ /* 0x000fea0003c00000 */
[----:B------:R-:W-:Y:S01]  /*4db0*/  VOTE.ALL P0, P0 ;  /* 0x0000000000ff7806 */ /* 0x000fe20000000000 */
[----:B------:R-:W-:-:S12]  /*4dc0*/  ENDCOLLECTIVE ;  /* 0x000000000000791b */ /* 0x000fd80003800000 */
.L_x_60:
[----:B------:R-:W-:-:S04]  /*4dd0*/  ISETP.GT.AND P2, PT, R37, R16, PT ;  /* 0x000000102500720c */ /* 0x000fc80003f44270 */
[----:B------:R-:W-:-:S04]  /*4de0*/  SEL R20, R20, RZ, !P2 ;  /* 0x000000ff14147207 */ /* 0x000fc80005000000 */
[----:B------:R-:W-:Y:S01]  /*4df0*/  IADD3 R39, PT, PT, R50, R20, R39 ;  /* 0x0000001432277210 */ /* 0x000fe20007ffe027 */
[----:B------:R-:W-:Y:S06]  /*4e00*/  BRA `(.L_x_61) ;  /* 0xffffffc800907947 */ /* 0x000fec000383ffff */
.L_x_20:
[----:B------:R-:W-:Y:S01]  /*4e10*/  BSSY B0, `(.L_x_62) ;  /* 0x0000006000007945 */ /* 0x000fe20003800000 */
[----:B------:R-:W-:Y:S01]  /*4e20*/  PLOP3.LUT P0, PT, P0, PT, PT, 0x8, 0x80 ;  /* 0x000000000080781c */ /* 0x000fe2000070e170 */
[----:B------:R-:W-:-:S12]  /*4e30*/  IMAD.MOV.U32 R19, RZ, RZ, -0x1 ;  /* 0xffffffffff137424 */ /* 0x000fd800078e00ff */
[----:B------:R-:W-:Y:S05]  /*4e40*/  WARPSYNC.COLLECTIVE R19, `(.L_x_63) ;  /* 0x0000000013087348 */ /* 0x000fea0003c00000 */
[----:B------:R-:W-:Y:S01]  /*4e50*/  VOTE.ANY P0, P0 ;  /* 0x0000000000ff7806 */ /* 0x000fe20000000100 */
[----:B------:R-:W-:-:S12]  /*4e60*/  ENDCOLLECTIVE ;  /* 0x000000000000791b */ /* 0x000fd80003800000 */
.L_x_63:
[----:B------:R-:W-:Y:S05]  /*4e70*/  BSYNC B0 ;  /* 0x0000000000007941 */ /* 0x000fea0003800000 */
.L_x_62:
[----:B------:R-:W-:Y:S05]  /*4e80*/  BRA `(.L_x_64) ;  /* 0xffffffe000a87947 */ /* 0x000fea000383ffff */
.L_x_22:
[----:B------:R-:W-:Y:S01]  /*4e90*/  BSSY B0, `(.L_x_65) ;  /* 0x0000006000007945 */ /* 0x000fe20003800000 */
[----:B------:R-:W-:Y:S01]  /*4ea0*/  PLOP3.LUT P0, PT, P0, PT, PT, 0x8, 0x80 ;  /* 0x000000000080781c */ /* 0x000fe2000070e170 */
[----:B------:R-:W-:-:S12]  /*4eb0*/  IMAD.MOV.U32 R19, RZ, RZ, -0x1 ;  /* 0xffffffffff137424 */ /* 0x000fd800078e00ff */
[----:B------:R-:W-:Y:S05]  /*4ec0*/  WARPSYNC.COLLECTIVE R19, `(.L_x_66) ;  /* 0x0000000013087348 */ /* 0x000fea0003c00000 */
[----:B------:R-:W-:Y:S01]  /*4ed0*/  VOTE.ANY P0, P0 ;  /* 0x0000000000ff7806 */ /* 0x000fe20000000100 */
[----:B------:R-:W-:-:S12]  /*4ee0*/  ENDCOLLECTIVE ;  /* 0x000000000000791b */ /* 0x000fd80003800000 */
.L_x_66:
[----:B------:R-:W-:Y:S05]  /*4ef0*/  BSYNC B0 ;  /* 0x0000000000007941 */ /* 0x000fea0003800000 */
.L_x_65:
[----:B------:R-:W-:Y:S05]  /*4f00*/  BRA `(.L_x_67) ;  /* 0xffffffe000fc7947 */ /* 0x000fea000383ffff */
.L_x_24:
[----:B------:R-:W0:Y:S01]  /*4f10*/  S2R R53, SR_GEMASK ;  /* 0x0000000000357919 */ /* 0x000e220000003c00 */
[----:B------:R-:W-:Y:S01]  /*4f20*/  BSSY B0, `(.L_x_68) ;  /* 0x0000006000007945 */ /* 0x000fe20003800000 */
[----:B------:R-:W-:Y:S01]  /*4f30*/  PLOP3.LUT P0, PT, P0, PT, PT, 0x8, 0x80 ;  /* 0x000000000080781c */ /* 0x000fe2000070e170 */
[----:B------:R-:W-:-:S12]  /*4f40*/  IMAD.MOV.U32 R19, RZ, RZ, -0x1 ;  /* 0xffffffffff137424 */ /* 0x000fd800078e00ff */
[----:B0-----:R-:W-:Y:S05]  /*4f50*/  WARPSYNC.COLLECTIVE R19, `(.L_x_69) ;  /* 0x0000000013087348 */ /* 0x001fea0003c00000 */
[----:B------:R-:W-:Y:S01]  /*4f60*/  VOTE.ANY R19, PT, P0 ;  /* 0x0000000000137806 */ /* 0x000fe200000e0100 */
[----:B0-----:R-:W-:Y:S06]  /*4f70*/  ENDCOLLECTIVE ;  /* 0x000000000000791b */ /* 0x001fec0003800000 */
.L_x_69:
[----:B------:R-:W-:Y:S05]  /*4f80*/  BSYNC B0 ;  /* 0x0000000000007941 */ /* 0x000fea0003800000 */
.L_x_68:
[----:B------:R-:W-:Y:S01]  /*4f90*/  LOP3.LUT R19, R19, 0x80000000, R53, 0xec, !PT ;  /* 0x8000000013137812 */ /* 0x000fe200078eec35 */
[----:B------:R-:W-:Y:S02]  /*4fa0*/  IMAD.MOV.U32 R18, RZ, RZ, R25 ;  /* 0x000000ffff127224 */ /* 0x000fe400078e0019 */
[----:B------:R-:W-:Y:S02]  /*4fb0*/  IMAD.MOV.U32 R17, RZ, RZ, 0x1 ;  /* 0x00000001ff117424 */ /* 0x000fe400078e00ff */
[----:B------:R-:W-:-:S05]  /*4fc0*/  VIADD R16, R19, 0xffffffff ;  /* 0xffffffff13107836 */ /* 0x000fca0000000000 */
[----:B------:R-:W-:Y:S01]  /*4fd0*/  LOP3.LUT R44, R19, R16, RZ, 0xc, !PT ;  /* 0x00000010132c7212 */ /* 0x000fe200078e0cff */
[----:B------:R-:W-:-:S05]  /*4fe0*/  IMAD.MOV.U32 R19, RZ, RZ, -0x1 ;  /* 0xffffffffff137424 */ /* 0x000fca00078e00ff */
[----:B------:R-:W0:Y:S02]  /*4ff0*/  POPC R44, R44 ;  /* 0x0000002c002c7309 */ /* 0x000e240000000000 */
[----:B0-----:R-:W-:Y:S01]  /*5000*/  IMAD.MOV.U32 R16, RZ, RZ, R44 ;  /* 0x000000ffff107224 */ /* 0x001fe200078e002c */
[----:B------:R-:W-:-:S13]  /*5010*/  ISETP.GE.AND P0, PT, R36, R44, PT ;  /* 0x0000002c2400720c */ /* 0x000fda0003f06270 */
[----:B------:R-:W-:Y:S05]  /*5020*/  WARPSYNC.COLLECTIVE R19, `(.L_x_70) ;  /* 0x0000000013087348 */ /* 0x000fea0003c00000 */
[----:B------:R0:W1:Y:S02]  /*5030*/  SHFL.DOWN P2, R20, R18, R17, R16 ;  /* 0x0800001112147389 */ /* 0x0000640000040010 */
[----:B01----:R-:W-:Y:S05]  /*5040*/  ENDCOLLECTIVE ;  /* 0x000000000000791b */ /* 0x003fea0003800000 */
.L_x_70:
[----:B------:R-:W-:Y:S01]  /*5050*/  IMAD.MOV.U32 R17, RZ, RZ, 0x2 ;  /* 0x00000002ff117424 */ /* 0x000fe200078e00ff */
[----:B------:R-:W-:-:S05]  /*5060*/  SEL R20, R20, RZ, !P0 ;  /* 0x000000ff14147207 */ /* 0x000fca0004000000 */
[----:B------:R-:W-:Y:S02]  /*5070*/  IMAD.IADD R35, R20, 0x1, R25 ;  /* 0x0000000114237824 */ /* 0x000fe400078e0219 */
[----:B------:R-:W-:Y:S02]  /*5080*/  VIADD R25, R36, 0x2 ;  /* 0x0000000224197836 */ /* 0x000fe40000000000 */
[----:B------:R-:W-:-:S03]  /*5090*/  IMAD.MOV.U32 R18, RZ, RZ, R35 ;  /* 0x000000ffff127224 */ /* 0x000fc600078e0023 */
[----:B------:R-:W-:Y:S01]  /*50a0*/  ISETP.GT.AND P0, PT, R25, R44, PT ;  /* 0x0000002c1900720c */ /* 0x000fe20003f04270 */
[----:B------:R-:W-:-:S12]  /*50b0*/  VIADD R25, R36, 0x4 ;  /* 0x0000000424197836 */ /* 0x000fd80000000000 */
[----:B------:R-:W-:Y:S05]  /*50c0*/  WARPSYNC.COLLECTIVE R19, `(.L_x_71) ;  /* 0x0000000013087348 */ /* 0x000fea0003c00000 */
[----:B------:R0:W1:Y:S02]  /*50d0*/  SHFL.DOWN P2, R20, R18, R17, R16 ;  /* 0x0800001112147389 */ /* 0x0000640000040010 */
[----:B01----:R-:W-:Y:S05]  /*50e0*/  ENDCOLLECTIVE ;  /* 0x000000000000791b */ /* 0x003fea0003800000 */
.L_x_71:
        /* <DEDUP_REMOVED lines=9> */
.L_x_72:
        /* <DEDUP_REMOVED lines=8> */
.L_x_73:
[----:B------:R-:W-:Y:S01]  /*5200*/  IMAD.MOV.U32 R17, RZ, RZ, 0x10 ;  /* 0x00000010ff117424 */ /* 0x000fe200078e00ff */
[----:B------:R-:W-:Y:S02]  /*5210*/  SEL R20, R20, RZ, !P0 ;  /* 0x000000ff14147207 */ /* 0x000fe40004000000 */
[----:B------:R-:W-:-:S03]  /*5220*/  ISETP.NE.AND P0, PT, R24, 0x65, PT ;  /* 0x000000651800780c */ /* 0x000fc60003f05270 */
[----:B------:R-:W-:Y:S02]  /*5230*/  IMAD.IADD R26, R25, 0x1, R20 ;  /* 0x00000001191a7824 */ /* 0x000fe400078e0214 */
[----:B------:R-:W-:Y:S02]  /*5240*/  VIADD R25, R36, 0x10 ;  /* 0x0000001024197836 */ /* 0x000fe40000000000 */
[----:B------:R-:W-:-:S03]  /*5250*/  IMAD.MOV.U32 R18, RZ, RZ, R26 ;  /* 0x000000ffff127224 */ /* 0x000fc600078e001a */
[----:B------:R-:W-:-:S13]  /*5260*/  ISETP.GT.AND P3, PT, R25, R44, PT ;  /* 0x0000002c1900720c */ /* 0x000fda0003f64270 */
[----:B------:R-:W-:Y:S05]  /*5270*/  WARPSYNC.COLLECTIVE R19, `(.L_x_74) ;  /* 0x0000000013087348 */ /* 0x000fea0003c00000 */
[----:B------:R0:W1:Y:S02]  /*5280*/  SHFL.DOWN P2, R20, R18, R17, R16 ;  /* 0x0800001112147389 */ /* 0x0000640000040010 */
[----:B01----:R-:W-:Y:S05]  /*5290*/  ENDCOLLECTIVE ;  /* 0x000000000000791b */ /* 0x003fea0003800000 */
.L_x_74:
[----:B------:R-:W-:Y:S05]  /*52a0*/  WARPSYNC.COLLECTIVE R19, `(.L_x_75) ;  /* 0x0000000013087348 */ /* 0x000fea0003c00000 */
[----:B------:R-:W-:Y:S01]  /*52b0*/  VOTE.ALL P0, P0 ;  /* 0x0000000000ff7806 */ /* 0x000fe20000000000 */
[----:B------:R-:W-:-:S12]  /*52c0*/  ENDCOLLECTIVE ;  /* 0x000000000000791b */ /* 0x000fd80003800000 */
.L_x_75:
[----:B------:R-:W0:Y:S01]  /*52d0*/  LDC.64 R16, c[0x0][0x390] ;  /* 0x0000e400ff107b82 */ /* 0x000e220000000a00 */
[----:B------:R-:W-:-:S05]  /*52e0*/  SEL R25, R20, RZ, !P3 ;  /* 0x000000ff14197207 */ /* 0x000fca0005800000 */
[----:B------:R-:W-:Y:S01]  /*52f0*/  IMAD.IADD R26, R26, 0x1, R25 ;  /* 0x000000011a1a7824 */ /* 0x000fe200078e0219 */
[----:B0-----:R-:W-:-:S05]  /*5300*/  IADD3 R35, P2, PT, R16, 0x100, RZ ;  /* 0x0000010010237810 */ /* 0x001fca0007f5e0ff */
[----:B------:R-:W-:Y:S01]  /*5310*/  IMAD.X R39, RZ, RZ, R17, P2 ;  /* 0x000000ffff277224 */ /* 0x000fe200010e0611 */
[----:B------:R-:W-:Y:S07]  /*5320*/  BRA `(.L_x_76) ;  /* 0xffffffe000907947 */ /* 0x000fee000383ffff */
.L_x_26:
[----:B------:R-:W-:Y:S01]  /*5330*/  BSSY B0, `(.L_x_77) ;  /* 0x0000006000007945 */ /* 0x000fe20003800000 */
[----:B------:R-:W-:Y:S01]  /*5340*/  PLOP3.LUT P0, PT, P0, PT, PT, 0x8, 0x80 ;  /* 0x000000000080781c */ /* 0x000fe2000070e170 */
[----:B------:R-:W-:-:S12]  /*5350*/  IMAD.MOV.U32 R19, RZ, RZ, -0x1 ;  /* 0xffffffffff137424 */ /* 0x000fd800078e00ff */
[----:B------:R-:W-:Y:S05]  /*5360*/  WARPSYNC.COLLECTIVE R19, `(.L_x_78) ;  /* 0x0000000013087348 */ /* 0x000fea0003c00000 */
[----:B------:R-:W-:Y:S01]  /*5370*/  VOTE.ANY P0, P0 ;  /* 0x0000000000ff7806 */ /* 0x000fe20000000100 */
[----:B------:R-:W-:-:S12]  /*5380*/  ENDCOLLECTIVE ;  /* 0x000000000000791b */ /* 0x000fd80003800000 */
.L_x_78:
[----:B------:R-:W-:Y:S05]  /*5390*/  BSYNC B0 ;  /* 0x0000000000007941 */ /* 0x000fea0003800000 */
.L_x_77:
[----:B------:R-:W-:Y:S05]  /*53a0*/  BRA `(.L_x_79) ;  /* 0xffffffe000a07947 */ /* 0x000fea000383ffff */
.L_x_28:
[----:B------:R-:W-:Y:S01]  /*53b0*/  BSSY B0, `(.L_x_80) ;  /* 0x0000006000007945 */ /* 0x000fe20003800000 */
[----:B------:R-:W-:Y:S01]  /*53c0*/  PLOP3.LUT P0, PT, P0, PT, PT, 0x8, 0x80 ;  /* 0x000000000080781c */ /* 0x000fe2000070e170 */
[----:B------:R-:W-:-:S12]  /*53d0*/  IMAD.MOV.U32 R19, RZ, RZ, -0x1 ;  /* 0xffffffffff137424 */ /* 0x000fd800078e00ff */
[----:B------:R-:W-:Y:S05]  /*53e0*/  WARPSYNC.COLLECTIVE R19, `(.L_x_81) ;  /* 0x0000000013087348 */ /* 0x000fea0003c00000 */
[----:B------:R-:W-:Y:S01]  /*53f0*/  VOTE.ANY P0, P0 ;  /* 0x0000000000ff7806 */ /* 0x000fe20000000100 */
[----:B------:R-:W-:-:S12]  /*5400*/  ENDCOLLECTIVE ;  /* 0x000000000000791b */ /* 0x000fd80003800000 */
.L_x_81:
[----:B------:R-:W-:Y:S05]  /*5410*/  BSYNC B0 ;  /* 0x0000000000007941 */ /* 0x000fea0003800000 */
.L_x_80:
[----:B------:R-:W-:Y:S05]  /*5420*/  BRA `(.L_x_82) ;  /* 0xffffffe000f47947 */ /* 0x000fea000383ffff */
.L_x_30:
[----:B------:R-:W-:Y:S01]  /*5430*/  BSSY B0, `(.L_x_83) ;  /* 0x0000006000007945 */ /* 0x000fe20003800000 */
[----:B------:R-:W-:Y:S01]  /*5440*/  PLOP3.LUT P0, PT, P0, PT, PT, 0x8, 0x80 ;  /* 0x000000000080781c */ /* 0x000fe2000070e170 */
[----:B------:R-:W-:-:S12]  /*5450*/  IMAD.MOV.U32 R19, RZ, RZ, -0x1 ;  /* 0xffffffffff137424 */ /* 0x000fd800078e00ff */
[----:B------:R-:W-:Y:S05]  /*5460*/  WARPSYNC.COLLECTIVE R19, `(.L_x_84) ;  /* 0x0000000013087348 */ /* 0x000fea0003c00000 */
[----:B------:R-:W-:Y:S01]  /*5470*/  VOTE.ANY R19, PT, P0 ;  /* 0x0000000000137806 */ /* 0x000fe200000e0100 */
[----:B------:R-:W-:Y:S06]  /*5480*/  ENDCOLLECTIVE ;  /* 0x000000000000791b */ /* 0x000fec0003800000 */
.L_x_84:
[----:B------:R-:W-:Y:S05]  /*5490*/  BSYNC B0 ;  /* 0x0000000000007941 */ /* 0x000fea0003800000 */
.L_x_83:
[----:B------:R-:W-:Y:S01]  /*54a0*/  LOP3.LUT R19, R19, 0x80000000, R53, 0xec, !PT ;  /* 0x8000000013137812 */ /* 0x000fe200078eec35 */
[----:B------:R-:W-:Y:S02]  /*54b0*/  IMAD.MOV.U32 R18, RZ, RZ, R25 ;  /* 0x000000ffff127224 */ /* 0x000fe400078e0019 */
[----:B------:R-:W-:Y:S02]  /*54c0*/  IMAD.MOV.U32 R17, RZ, RZ, 0x1 ;  /* 0x00000001ff117424 */ /* 0x000fe400078e00ff */
[----:B------:R-:W-:Y:S02]  /*54d0*/  VIADD R16, R19, 0xffffffff ;  /* 0xffffffff13107836 */ /* 0x000fe40000000000 */
[----:B------:R-:W-:-:S03]  /*54e0*/  VIADD R21, R21, 0xffffffe0 ;  /* 0xffffffe015157836 */ /* 0x000fc60000000000 */
[----:B------:R-:W-:Y:S01]  /*54f0*/  LOP3.LUT R16, R19, R16, RZ, 0xc, !PT ;  /* 0x0000001013107212 */ /* 0x000fe200078e0cff */
[----:B------:R-:W-:-:S05]  /*5500*/  IMAD.MOV.U32 R19, RZ, RZ, -0x1 ;  /* 0xffffffffff137424 */ /* 0x000fca00078e00ff */
[----:B------:R-:W0:Y:S02]  /*5510*/  POPC R16, R16 ;  /* 0x0000001000107309 */ /* 0x000e240000000000 */
[----:B0-----:R-:W-:Y:S05]  /*5520*/  WARPSYNC.COLLECTIVE R19, `(.L_x_85) ;  /* 0x0000000013087348 */ /* 0x001fea0003c00000 */
[----:B0-----:R0:W1:Y:S02]  /*5530*/  SHFL.DOWN P2, R20, R18, R17, R16 ;  /* 0x0800001112147389 */ /* 0x0010640000040010 */
[----:B01----:R-:W-:Y:S05]  /*5540*/  ENDCOLLECTIVE ;  /* 0x000000000000791b */ /* 0x003fea0003800000 */
.L_x_85:
[----:B------:R-:W-:Y:S01]  /*5550*/  ISETP.GE.AND P0, PT, R36, R16, PT ;  /* 0x000000102400720c */ /* 0x000fe20003f06270 */
[----:B------:R-:W-:-:S03]  /*5560*/  IMAD.MOV.U32 R17, RZ, RZ, 0x2 ;  /* 0x00000002ff117424 */ /* 0x000fc600078e00ff */
[----:B------:R-:W-:-:S05]  /*5570*/  SEL R20, R20, RZ, !P0 ;  /* 0x000000ff14147207 */ /* 0x000fca0004000000 */
[----:B------:R-:W-:Y:S02]  /*5580*/  IMAD.IADD R25, R20, 0x1, R25 ;  /* 0x0000000114197824 */ /* 0x000fe400078e0219 */
[----:B------:R-:W-:Y:S02]  /*5590*/  VIADD R20, R36, 0x2 ;  /* 0x0000000224147836 */ /* 0x000fe40000000000 */
[----:B------:R-:W-:-:S03]  /*55a0*/  IMAD.MOV.U32 R18, RZ, RZ, R25 ;  /* 0x000000ffff127224 */ /* 0x000fc600078e0019 */
[----:B------:R-:W-:-:S13]  /*55b0*/  ISETP.GT.AND P0, PT, R20, R16, PT ;  /* 0x000000101400720c */ /* 0x000fda0003f04270 */
[----:B------:R-:W-:Y:S05]  /*55c0*/  WARPSYNC.COLLECTIVE R19, `(.L_x_86) ;  /* 0x0000000013087348 */ /* 0x000fea0003c00000 */
[----:B------:R0:W1:Y:S02]  /*55d0*/  SHFL.DOWN P2, R20, R18, R17, R16 ;  /* 0x0800001112147389 */ /* 0x0000640000040010 */
[----:B01----:R-:W-:Y:S05]  /*55e0*/  ENDCOLLECTIVE ;  /* 0x000000000000791b */ /* 0x003fea0003800000 */
.L_x_86:
[----:B------:R-:W-:Y:S01]  /*55f0*/  IMAD.MOV.U32 R17, RZ, RZ, 0x4 ;  /* 0x00000004ff117424 */ /* 0x000fe200078e00ff */
        /* <DEDUP_REMOVED lines=8> */
.L_x_87:
        /* <DEDUP_REMOVED lines=9> */
.L_x_88:
[----:B------:R-:W-:Y:S01]  /*5710*/  IMAD.MOV.U32 R17, RZ, RZ, 0x10 ;  /* 0x00000010ff117424 */ /* 0x000fe200078e00ff */
[----:B------:R-:W-:-:S05]  /*5720*/  SEL R20, R20, RZ, !P0 ;  /* 0x000000ff14147207 */ /* 0x000fca0004000000 */
[----:B------:R-:W-:-:S04]  /*5730*/  IMAD.IADD R25, R25, 0x1, R20 ;  /* 0x0000000119197824 */ /* 0x000fc800078e0214 */
[----:B------:R-:W-:-:S07]  /*5740*/  IMAD.MOV.U32 R18, RZ, RZ, R25 ;  /* 0x000000ffff127224 */ /* 0x000fce00078e0019 */
[----:B------:R-:W-:Y:S05]  /*5750*/  WARPSYNC.COLLECTIVE R19, `(.L_x_89) ;  /* 0x0000000013087348 */ /* 0x000fea0003c00000 */
[----:B------:R0:W1:Y:S02]  /*5760*/  SHFL.DOWN P2, R20, R18, R17, R16 ;  /* 0x0800001112147389 */ /* 0x0000640000040010 */
[----:B01----:R-:W-:Y:S05]  /*5770*/  ENDCOLLECTIVE ;  /* 0x000000000000791b */ /* 0x003fea0003800000 */
.L_x_89:
[----:B------:R-:W-:-:S05]  /*5780*/  VIADD R17, R36, 0x10 ;  /* 0x0000001024117836 */ /* 0x000fca0000000000 */
[----:B------:R-:W-:-:S04]  /*5790*/  ISETP.GT.AND P0, PT, R17, R16, PT ;  /* 0x000000101100720c */ /* 0x000fc80003f04270 */
[----:B------:R-:W-:Y:S02]  /*57a0*/  SEL R20, R20, RZ, !P0 ;  /* 0x000000ff14147207 */ /* 0x000fe40004000000 */
[----:B------:R-:W-:Y:S02]  /*57b0*/  ISETP.NE.AND P0, PT, R24, 0x65, PT ;  /* 0x000000651800780c */ /* 0x000fe40003f05270 */
[----:B------:R-:W-:-:S11]  /*57c0*/  IADD3 R26, PT, PT, R25, R20, R26 ;  /* 0x00000014191a7210 */ /* 0x000fd60007ffe01a */
[----:B------:R-:W-:Y:S05]  /*57d0*/  WARPSYNC.COLLECTIVE R19, `(.L_x_90) ;  /* 0x0000000013087348 */ /* 0x000fea0003c00000 */
[----:B------:R-:W-:Y:S01]  /*57e0*/  VOTE.ALL P0, P0 ;  /* 0x0000000000ff7806 */ /* 0x000fe20000000000 */
[----:B------:R-:W-:-:S12]  /*57f0*/  ENDCOLLECTIVE ;  /* 0x000000000000791b */ /* 0x000fd80003800000 */
.L_x_90:
[----:B------:R-:W-:Y:S05]  /*5800*/  BRA `(.L_x_91) ;  /* 0xffffffe0008c7947 */ /* 0x000fea000383ffff */
.L_x_92:
[----:B------:R-:W-:-:S00]  /*5810*/  BRA `(.L_x_92) ;  /* 0xfffffffc00fc7947 */ /* 0x000fc0000383ffff */
[----:B------:R-:W-:-:S00]  /*5820*/  NOP ;  /* 0x0000000000007918 */ /* 0x000fc00000000000 */
        /* <DEDUP_REMOVED lines=13> */
.L_x_111:


//--------------------- .text._ZN3cub18CUB_300001_SM_10006detail4scan20DeviceScanInitKernelINS0_13ScanTileStateIiLb1EEEEEvT_i --------------------------
	.section	.text._ZN3cub18CUB_300001_SM_10006detail4scan20DeviceScanInitKernelINS0_13ScanTileStateIiLb1EEEEEvT_i,"ax",@progbits
	.align	128
        .global         _ZN3cub18CUB_300001_SM_10006detail4scan20DeviceScanInitKernelINS0_13ScanTileStateIiLb1EEEEEvT_i
        .type           _ZN3cub18CUB_300001_SM_10006detail4scan20DeviceScanInitKernelINS0_13ScanTileStateIiLb1EEEEEvT_i,@function
        .size           _ZN3cub18CUB_300001_SM_10006detail4scan20DeviceScanInitKernelINS0_13ScanTileStateIiLb1EEEEEvT_i,(.L_x_112 - _ZN3cub18CUB_300001_SM_10006detail4scan20DeviceScanInitKernelINS0_13ScanTileStateIiLb1EEEEEvT_i)
        .other          _ZN3cub18CUB_300001_SM_10006detail4scan20DeviceScanInitKernelINS0_13ScanTileStateIiLb1EEEEEvT_i,@"STO_CUDA_ENTRY STV_DEFAULT"
_ZN3cub18CUB_300001_SM_10006detail4scan20DeviceScanInitKernelINS0_13ScanTileStateIiLb1EEEEEvT_i:
.text._ZN3cub18CUB_300001_SM_10006detail4scan20DeviceScanInitKernelINS0_13ScanTileStateIiLb1EEEEEvT_i:
[----:B------:R-:W-:Y:S01]  /*0000*/  LDC R1, c[0x0][0x37c] ;  /* 0x0000df00ff017b82 */ /* 0x000fe20000000800 */
[----:B------:R-:W0:Y:S07]  /*0010*/  S2R R0, SR_TID.X ;  /* 0x0000000000007919 */ /* 0x000e2e0000002100 */
[----:B------:R-:W1:Y:S01]  /*0020*/  S2UR UR6, SR_CTAID.X ;  /* 0x00000000000679c3 */ /* 0x000e620000002500 */
[----:B------:R-:W2:Y:S07]  /*0030*/  LDCU UR4, c[0x0][0x388] ;  /* 0x00007100ff0477ac */ /* 0x000eae0008000800 */
[----:B------:R-:W1:Y:S01]  /*0040*/  LDC R5, c[0x0][0x360] ;  /* 0x0000d800ff057b82 */ /* 0x000e620000000800 */
[----:B0-----:R-:W-:Y:S01]  /*0050*/  ISETP.GT.U32.AND P0, PT, R0, 0x1f, PT ;  /* 0x0000001f0000780c */ /* 0x001fe20003f04070 */
[----:B-1----:R-:W-:-:S03]  /*0060*/  IMAD R5, R5, UR6, R0 ;  /* 0x0000000605057c24 */ /* 0x002fc6000f8e0200 */
[----:B------:R-:W-:Y:S02]  /*0070*/  ISETP.NE.OR P0, PT, RZ, UR6, P0 ;  /* 0x00000006ff007c0c */ /* 0x000fe40008705670 */
[----:B--2---:R-:W-:Y:S01]  /*0080*/  ISETP.GE.AND P1, PT, R5, UR4, PT ;  /* 0x0000000405007c0c */ /* 0x004fe2000bf26270 */
[----:B------:R-:W0:-:S12]  /*0090*/  LDCU.64 UR4, c[0x0][0x358] ;  /* 0x00006b00ff0477ac */ /* 0x000e180008000a00 */
[----:B------:R-:W1:Y:S01]  /*00a0*/  @!P1 LDC.64 R2, c[0x0][0x380] ;  /* 0x0000e000ff029b82 */ /* 0x000e620000000a00 */
[----:B------:R-:W-:Y:S01]  /*00b0*/  @!P1 MOV R4, 0x63 ;  /* 0x0000006300049802 */ /* 0x000fe20000000f00 */
[----:B-1----:R-:W-:-:S04]  /*00c0*/  @!P1 IMAD.WIDE R2, R5, 0x8, R2 ;  /* 0x0000000805029825 */ /* 0x002fc800078e0202 */
[----:B------:R-:W-:-:S05]  /*00d0*/  HFMA2 R5, -RZ, RZ, 0, 0 ;  /* 0x00000000ff057431 */ /* 0x000fca00000001ff */
[----:B0-----:R0:W-:Y:S01]  /*00e0*/  @!P1 STG.E.64 desc[UR4][R2.64+0x100], R4 ;  /* 0x0001000402009986 */ /* 0x0011e2000c101b04 */
[----:B------:R-:W-:Y:S05]  /*00f0*/  @P0 EXIT ;  /* 0x000000000000094d */ /* 0x000fea0003800000 */
[----:B0-----:R-:W0:Y:S02]  /*0100*/  LDC.64 R2, c[0x0][0x380] ;  /* 0x0000e000ff027b82 */ /* 0x001e240000000a00 */
[----:B0-----:R-:W-:-:S05]  /*0110*/  IMAD.WIDE.U32 R2, R0, 0x8, R2 ;  /* 0x0000000800027825 */ /* 0x001fca00078e0002 */
[----:B------:R-:W-:Y:S01]  /*0120*/  STG.E.64 desc[UR4][R2.64], RZ ;  /* 0x000000ff02007986 */ /* 0x000fe2000c101b04 */
[----:B------:R-:W-:Y:S05]  /*0130*/  EXIT ;  /* 0x000000000000794d */ /* 0x000fea0003800000 */
.L_x_93:
        /* <DEDUP_REMOVED lines=12> */
.L_x_112:


//--------------------- .text._ZN3cub18CUB_300001_SM_10006detail11EmptyKernelIvEEvv --------------------------
	.section	.text._ZN3cub18CUB_300001_SM_10006detail11EmptyKernelIvEEvv,"ax",@progbits
	.align	128
        .global         _ZN3cub18CUB_300001_SM_10006detail11EmptyKernelIvEEvv
        .type           _ZN3cub18CUB_300001_SM_10006detail11EmptyKernelIvEEvv,@function
        .size           _ZN3cub18CUB_300001_SM_10006detail11EmptyKernelIvEEvv,(.L_x_113 - _ZN3cub18CUB_300001_SM_10006detail11EmptyKernelIvEEvv)
        .other          _ZN3cub18CUB_300001_SM_10006detail11EmptyKernelIvEEvv,@"STO_CUDA_ENTRY STV_DEFAULT"
_ZN3cub18CUB_300001_SM_10006detail11EmptyKernelIvEEvv:
.text._ZN3cub18CUB_300001_SM_10006detail11EmptyKernelIvEEvv:
[----:B------:R-:W-:Y:S01]  /*0000*/  LDC R1, c[0x0][0x37c] ;  /* 0x0000df00ff017b82 */ /* 0x000fe20000000800 */
[----:B------:R-:W-:Y:S05]  /*0010*/  EXIT ;  /* 0x000000000000794d */ /* 0x000fea0003800000 */
.L_x_94:
        /* <DEDUP_REMOVED lines=14> */
.L_x_113:


//--------------------- .text._Z14permute_kernelPKfPKiS2_PiPfS3_iii --------------------------
	.section	.text._Z14permute_kernelPKfPKiS2_PiPfS3_iii,"ax",@progbits
	.align	128
        .global         _Z14permute_kernelPKfPKiS2_PiPfS3_iii
        .type           _Z14permute_kernelPKfPKiS2_PiPfS3_iii,@function
        .size           _Z14permute_kernelPKfPKiS2_PiPfS3_iii,(.L_x_114 - _Z14permute_kernelPKfPKiS2_PiPfS3_iii)
        .other          _Z14permute_kernelPKfPKiS2_PiPfS3_iii,@"STO_CUDA_ENTRY STV_DEFAULT"
_Z14permute_kernelPKfPKiS2_PiPfS3_iii:
.text._Z14permute_kernelPKfPKiS2_PiPfS3_iii:
[----:B------:R-:W-:Y:S01]  /*0000*/  LDC R1, c[0x0][0x37c] ;  /* 0x0000df00ff017b82 */ /* 0x000fe20000000800 */
[----:B------:R-:W0:Y:S07]  /*0010*/  S2R R5, SR_TID.X ;  /* 0x0000000000057919 */ /* 0x000e2e0000002100 */
[----:B------:R-:W0:Y:S08]  /*0020*/  S2UR UR4, SR_CTAID.X ;  /* 0x00000000000479c3 */ /* 0x000e300000002500 */
[----:B------:R-:W0:Y:S08]  /*0030*/  LDC R0, c[0x0][0x360] ;  /* 0x0000d800ff007b82 */ /* 0x000e300000000800 */
[----:B------:R-:W1:Y:S01]  /*0040*/  LDC.64 R2, c[0x0][0x3b0] ;  /* 0x0000ec00ff027b82 */ /* 0x000e620000000a00 */
[----:B0-----:R-:W-:-:S02]  /*0050*/  IMAD R0, R0, UR4, R5 ;  /* 0x0000000400007c24 */ /* 0x001fc4000f8e0205 */
[----:B-1----:R-:W-:-:S05]  /*0060*/  IMAD R5, R3, R2, RZ ;  /* 0x0000000203057224 */ /* 0x002fca00078e02ff */
[----:B------:R-:W-:-:S13]  /*0070*/  ISETP.GE.AND P0, PT, R0, R5, PT ;  /* 0x000000050000720c */ /* 0x000fda0003f06270 */
[----:B------:R-:W-:Y:S05]  /*0080*/  @P0 EXIT ;  /* 0x000000000000094d */ /* 0x000fea0003800000 */
[----:B------:R-:W0:Y:S01]  /*0090*/  LDC.64 R4, c[0x0][0x388] ;  /* 0x0000e200ff047b82 */ /* 0x000e220000000a00 */
[----:B------:R-:W1:Y:S07]  /*00a0*/  LDCU.64 UR4, c[0x0][0x358] ;  /* 0x00006b00ff0477ac */ /* 0x000e6e0008000a00 */
[----:B------:R-:W2:Y:S08]  /*00b0*/  LDC.64 R6, c[0x0][0x390] ;  /* 0x0000e400ff067b82 */ /* 0x000eb00000000a00 */
[----:B------:R-:W3:Y:S01]  /*00c0*/  LDC.64 R8, c[0x0][0x398] ;  /* 0x0000e600ff087b82 */ /* 0x000ee20000000a00 */
[----:B0-----:R-:W-:-:S06]  /*00d0*/  IMAD.WIDE R4, R0, 0x4, R4 ;  /* 0x0000000400047825 */ /* 0x001fcc00078e0204 */
[----:B-1----:R0:W2:Y:S01]  /*00e0*/  LDG.E.CONSTANT R5, desc[UR4][R4.64] ;  /* 0x0000000404057981 */ /* 0x0020a2000c1e9900 */
[----:B------:R-:W-:Y:S01]  /*00f0*/  IMAD.MOV.U32 R15, RZ, RZ, 0x1 ;  /* 0x00000001ff0f7424 */ /* 0x000fe200078e00ff */
[----:B------:R-:W-:-:S04]  /*0100*/  IABS R11, R3 ;  /* 0x00000003000b7213 */ /* 0x000fc80000000000 */
[----:B------:R-:W1:Y:S08]  /*0110*/  I2F.RP R2, R11 ;  /* 0x0000000b00027306 */ /* 0x000e700000209400 */
[----:B-1----:R-:W0:Y:S02]  /*0120*/  MUFU.RCP R2, R2 ;  /* 0x0000000200027308 */ /* 0x002e240000001000 */
[----:B0-----:R-:W-:-:S02]  /*0130*/  VIADD R4, R2, 0xffffffe ;  /* 0x0ffffffe02047836 */ /* 0x001fc40000000000 */
[----:B--2---:R-:W-:-:S04]  /*0140*/  IMAD.WIDE R6, R5, 0x4, R6 ;  /* 0x0000000405067825 */ /* 0x004fc800078e0206 */
[----:B---3--:R-:W-:Y:S02]  /*0150*/  IMAD.WIDE R8, R5, 0x4, R8 ;  /* 0x0000000405087825 */ /* 0x008fe400078e0208 */
[----:B------:R0:W2:Y:S04]  /*0160*/  LDG.E.CONSTANT R7, desc[UR4][R6.64] ;  /* 0x0000000406077981 */ /* 0x0000a8000c1e9900 */
[----:B------:R-:W2:Y:S01]  /*0170*/  ATOMG.E.ADD.STRONG.GPU PT, R8, desc[UR4][R8.64], R15 ;  /* 0x8000000f080879a8 */ /* 0x000ea200081ef104 */
[----:B------:R1:W3:Y:S02]  /*0180*/  F2I.FTZ.U32.TRUNC.NTZ R5, R4 ;  /* 0x0000000400057305 */ /* 0x0002e4000021f000 */
[----:B-1----:R-:W-:Y:S01]  /*0190*/  IMAD.MOV.U32 R4, RZ, RZ, RZ ;  /* 0x000000ffff047224 */ /* 0x002fe200078e00ff */
[----:B---3--:R-:W-:-:S05]  /*01a0*/  IADD3 R10, PT, PT, RZ, -R5, RZ ;  /* 0x80000005ff0a7210 */ /* 0x008fca0007ffe0ff */
[----:B------:R-:W-:Y:S01]  /*01b0*/  IMAD R13, R10, R11, RZ ;  /* 0x0000000b0a0d7224 */ /* 0x000fe200078e02ff */
[----:B------:R-:W-:Y:S02]  /*01c0*/  IABS R10, R0 ;  /* 0x00000000000a7213 */ /* 0x000fe40000000000 */
[----:B------:R-:W-:Y:S01]  /*01d0*/  LOP3.LUT R0, R0, R3, RZ, 0x3c, !PT ;  /* 0x0000000300007212 */ /* 0x000fe200078e3cff */
[----:B------:R-:W-:-:S03]  /*01e0*/  IMAD.HI.U32 R5, R5, R13, R4 ;  /* 0x0000000d05057227 */ /* 0x000fc600078e0004 */
[----:B------:R-:W-:-:S03]  /*01f0*/  ISETP.GE.AND P2, PT, R0, RZ, PT ;  /* 0x000000ff0000720c */ /* 0x000fc60003f46270 */
[----:B0-----:R-:W-:Y:S02]  /*0200*/  IMAD.HI.U32 R6, R5, R10, RZ ;  /* 0x0000000a05067227 */ /* 0x001fe400078e00ff */
[----:B------:R-:W0:Y:S03]  /*0210*/  LDC.64 R4, c[0x0][0x3a8] ;  /* 0x0000ea00ff047b82 */ /* 0x000e260000000a00 */
[----:B------:R-:W-:-:S05]  /*0220*/  IADD3 R2, PT, PT, -R6, RZ, RZ ;  /* 0x000000ff06027210 */ /* 0x000fca0007ffe1ff */
[----:B------:R-:W-:-:S05]  /*0230*/  IMAD R2, R11, R2, R10 ;  /* 0x000000020b027224 */ /* 0x000fca00078e020a */
[----:B------:R-:W-:-:S13]  /*0240*/  ISETP.GT.U32.AND P1, PT, R11, R2, PT ;  /* 0x000000020b00720c */ /* 0x000fda0003f24070 */
[----:B------:R-:W-:Y:S01]  /*0250*/  @!P1 IMAD.IADD R2, R2, 0x1, -R11 ;  /* 0x0000000102029824 */ /* 0x000fe200078e0a0b */
[----:B------:R-:W-:Y:S02]  /*0260*/  @!P1 IADD3 R6, PT, PT, R6, 0x1, RZ ;  /* 0x0000000106069810 */ /* 0x000fe40007ffe0ff */
[----:B------:R-:W-:Y:S02]  /*0270*/  ISETP.NE.AND P1, PT, R3, RZ, PT ;  /* 0x000000ff0300720c */ /* 0x000fe40003f25270 */
[----:B------:R-:W-:Y:S02]  /*0280*/  ISETP.GE.U32.AND P0, PT, R2, R11, PT ;  /* 0x0000000b0200720c */ /* 0x000fe40003f06070 */
[----:B------:R-:W1:Y:S11]  /*0290*/  LDC R2, c[0x0][0x3b8] ;  /* 0x0000ee00ff027b82 */ /* 0x000e760000000800 */
[----:B------:R-:W-:-:S04]  /*02a0*/  @P0 VIADD R6, R6, 0x1 ;  /* 0x0000000106060836 */ /* 0x000fc80000000000 */
[----:B------:R-:W-:Y:S01]  /*02b0*/  @!P2 IMAD.MOV R6, RZ, RZ, -R6 ;  /* 0x000000ffff06a224 */ /* 0x000fe200078e0a06 */
[----:B------:R-:W-:Y:S02]  /*02c0*/  @!P1 LOP3.LUT R6, RZ, R3, RZ, 0x33, !PT ;  /* 0x00000003ff069212 */ /* 0x000fe400078e33ff */
[----:B-1----:R-:W-:Y:S02]  /*02d0*/  ISETP.GE.AND P0, PT, R2, 0x4, PT ;  /* 0x000000040200780c */ /* 0x002fe40003f06270 */
[----:B------:R-:W-:-:S04]  /*02e0*/  SHF.R.S32.HI R0, RZ, 0x1f, R2 ;  /* 0x0000001fff007819 */ /* 0x000fc80000011402 */
[-C--:B------:R-:W-:Y:S01]  /*02f0*/  LEA.HI R20, R0, R2.reuse, RZ, 0x2 ;  /* 0x0000000200147211 */ /* 0x080fe200078f10ff */
[----:B------:R-:W-:-:S03]  /*0300*/  IMAD R0, R6, R2, RZ ;  /* 0x0000000206007224 */ /* 0x000fc600078e02ff */
[----:B------:R-:W-:Y:S02]  /*0310*/  LOP3.LUT R3, R20, 0xfffffffc, RZ, 0xc0, !PT ;  /* 0xfffffffc14037812 */ /* 0x000fe400078ec0ff */
[----:B------:R-:W-:Y:S02]  /*0320*/  SHF.R.S32.HI R20, RZ, 0x2, R20 ;  /* 0x00000002ff147819 */ /* 0x000fe40000011414 */
[----:B------:R-:W-:Y:S02]  /*0330*/  IADD3 R3, PT, PT, -R3, R2, RZ ;  /* 0x0000000203037210 */ /* 0x000fe40007ffe1ff */
[----:B--2---:R-:W-:-:S05]  /*0340*/  IADD3 R7, PT, PT, R7, R8, RZ ;  /* 0x0000000807077210 */ /* 0x004fca0007ffe0ff */
[----:B0-----:R-:W-:-:S04]  /*0350*/  IMAD.WIDE R4, R7, 0x4, R4 ;  /* 0x0000000407047825 */ /* 0x001fc800078e0204 */
[----:B------:R-:W-:Y:S01]  /*0360*/  IMAD R21, R7, R2, RZ ;  /* 0x0000000207157224 */ /* 0x000fe200078e02ff */
[----:B------:R0:W-:Y:S01]  /*0370*/  STG.E desc[UR4][R4.64], R6 ;  /* 0x0000000604007986 */ /* 0x0001e2000c101904 */
[----:B------:R-:W-:Y:S05]  /*0380*/  @!P0 BRA `(.L_x_95) ;  /* 0x0000000400308947 */ /* 0x000fea0003800000 */
[C---:B------:R-:W-:Y:S01]  /*0390*/  VIADD R2, R20.reuse, 0xffffffff ;  /* 0xffffffff14027836 */ /* 0x040fe20000000000 */
[----:B------:R-:W-:-:S04]  /*03a0*/  LOP3.LUT R23, R20, 0x7, RZ, 0xc0, !PT ;  /* 0x0000000714177812 */ /* 0x000fc800078ec0ff */
[----:B------:R-:W-:Y:S01]  /*03b0*/  ISETP.GE.U32.AND P1, PT, R2, 0x7, PT ;  /* 0x000000070200780c */ /* 0x000fe20003f26070 */
[----:B------:R-:W-:Y:S01]  /*03c0*/  HFMA2 R2, -RZ, RZ, 0, 0 ;  /* 0x00000000ff027431 */ /* 0x000fe200000001ff */
[----:B------:R-:W-:-:S11]  /*03d0*/  ISETP.NE.AND P0, PT, R23, RZ, PT ;  /* 0x000000ff1700720c */ /* 0x000fd60003f05270 */
[----:B------:R-:W-:Y:S05]  /*03e0*/  @!P1 BRA `(.L_x_96) ;  /* 0x0000000000909947 */ /* 0x000fea0003800000 */
[----:B0-----:R-:W0:Y:S01]  /*03f0*/  LDC.64 R4, c[0x0][0x3a0] ;  /* 0x0000e800ff047b82 */ /* 0x001e220000000a00 */
[----:B------:R-:W-:-:S05]  /*0400*/  LOP3.LUT R2, R20, 0x1ffffff8, RZ, 0xc0, !PT ;  /* 0x1ffffff814027812 */ /* 0x000fca00078ec0ff */
[----:B------:R-:W-:Y:S02]  /*0410*/  IMAD.MOV R22, RZ, RZ, -R2 ;  /* 0x000000ffff167224 */ /* 0x000fe400078e0a02 */
[----:B------:R-:W1:Y:S01]  /*0420*/  LDC.64 R6, c[0x0][0x380] ;  /* 0x0000e000ff067b82 */ /* 0x000e620000000a00 */
[----:B0-----:R-:W-:-:S03]  /*0430*/  IMAD.WIDE R4, R21, 0x4, R4 ;  /* 0x0000000415047825 */ /* 0x001fc600078e0204 */
[----:B------:R-:W-:Y:S01]  /*0440*/  IADD3 R28, P1, PT, R4, 0x40, RZ ;  /* 0x00000040041c7810 */ /* 0x000fe20007f3e0ff */
[----:B-1----:R-:W-:-:S03]  /*0450*/  IMAD.WIDE R6, R0, 0x4, R6 ;  /* 0x0000000400067825 */ /* 0x002fc600078e0206 */
[----:B------:R-:W-:Y:S02]  /*0460*/  IADD3.X R29, PT, PT, RZ, R5, RZ, P1, !PT ;  /* 0x00000005ff1d7210 */ /* 0x000fe40000ffe4ff */
[----:B------:R-:W-:-:S05]  /*0470*/  IADD3 R4, P2, PT, R6, 0x40, RZ ;  /* 0x0000004006047810 */ /* 0x000fca0007f5e0ff */
[----:B------:R-:W-:-:S08]  /*0480*/  IMAD.X R25, RZ, RZ, R7, P2 ;  /* 0x000000ffff197224 */ /* 0x000fd000010e0607 */
.L_x_97:
[----:B------:R-:W-:-:S05]  /*0490*/  MOV R24, R4 ;  /* 0x0000000400187202 */ /* 0x000fca0000000f00 */
[----:B------:R-:W2:Y:S04]  /*04a0*/  LDG.E.128.CONSTANT R4, desc[UR4][R24.64+-0x40] ;  /* 0xffffc00418047981 */ /* 0x000ea8000c1e9d00 */
[----:B-1----:R-:W3:Y:S04]  /*04b0*/  LDG.E.128.CONSTANT R8, desc[UR4][R24.64+-0x30] ;  /* 0xffffd00418087981 */ /* 0x002ee8000c1e9d00 */
[----:B------:R-:W4:Y:S04]  /*04c0*/  LDG.E.128.CONSTANT R12, desc[UR4][R24.64+-0x20] ;  /* 0xffffe004180c7981 */ /* 0x000f28000c1e9d00 */
[----:B------:R-:W5:Y:S01]  /*04d0*/  LDG.E.128.CONSTANT R16, desc[UR4][R24.64+-0x10] ;  /* 0xfffff00418107981 */ /* 0x000f62000c1e9d00 */
[----:B------:R-:W-:Y:S01]  /*04e0*/  IMAD.MOV.U32 R26, RZ, RZ, R28 ;  /* 0x000000ffff1a7224 */ /* 0x000fe200078e001c */
[----:B------:R-:W-:-:S05]  /*04f0*/  MOV R27, R29 ;  /* 0x0000001d001b7202 */ /* 0x000fca0000000f00 */
[----:B--2---:R0:W-:Y:S04]  /*0500*/  STG.E.128 desc[UR4][R26.64+-0x40], R4 ;  /* 0xffffc0041a007986 */ /* 0x0041e8000c101d04 */
[----:B---3--:R1:W-:Y:S04]  /*0510*/  STG.E.128 desc[UR4][R26.64+-0x30], R8 ;  /* 0xffffd0081a007986 */ /* 0x0083e8000c101d04 */
[----:B----4-:R2:W-:Y:S04]  /*0520*/  STG.E.128 desc[UR4][R26.64+-0x20], R12 ;  /* 0xffffe00c1a007986 */ /* 0x0105e8000c101d04 */
[----:B-----5:R3:W-:Y:S04]  /*0530*/  STG.E.128 desc[UR4][R26.64+-0x10], R16 ;  /* 0xfffff0101a007986 */ /* 0x0207e8000c101d04 */
[----:B0-----:R-:W4:Y:S04]  /*0540*/  LDG.E.128.CONSTANT R4, desc[UR4][R24.64] ;  /* 0x0000000418047981 */ /* 0x001f28000c1e9d00 */
[----:B-1----:R-:W5:Y:S04]  /*0550*/  LDG.E.128.CONSTANT R8, desc[UR4][R24.64+0x10] ;  /* 0x0000100418087981 */ /* 0x002f68000c1e9d00 */
[----:B--2---:R-:W2:Y:S04]  /*0560*/  LDG.E.128.CONSTANT R12, desc[UR4][R24.64+0x20] ;  /* 0x00002004180c7981 */ /* 0x004ea8000c1e9d00 */
[----:B---3--:R-:W3:Y:S01]  /*0570*/  LDG.E.128.CONSTANT R16, desc[UR4][R24.64+0x30] ;  /* 0x0000300418107981 */ /* 0x008ee2000c1e9d00 */
[----:B------:R-:W-:Y:S01]  /*0580*/  VIADD R22, R22, 0x8 ;  /* 0x0000000816167836 */ /* 0x000fe20000000000 */
[----:B------:R-:W-:-:S04]  /*0590*/  IADD3 R28, P2, PT, R26, 0x80, RZ ;  /* 0x000000801a1c7810 */ /* 0x000fc80007f5e0ff */
[----:B------:R-:W-:Y:S02]  /*05a0*/  ISETP.NE.AND P1, PT, R22, RZ, PT ;  /* 0x000000ff1600720c */ /* 0x000fe40003f25270 */
[----:B------:R-:W-:Y:S01]  /*05b0*/  IADD3.X R29, PT, PT, RZ, R27, RZ, P2, !PT ;  /* 0x0000001bff1d7210 */ /* 0x000fe200017fe4ff */
[----:B----4-:R0:W-:Y:S04]  /*05c0*/  STG.E.128 desc[UR4][R26.64], R4 ;  /* 0x000000041a007986 */ /* 0x0101e8000c101d04 */
[----:B-----5:R1:W-:Y:S04]  /*05d0*/  STG.E.128 desc[UR4][R26.64+0x10], R8 ;  /* 0x000010081a007986 */ /* 0x0203e8000c101d04 */
[----:B--2---:R1:W-:Y:S04]  /*05e0*/  STG.E.128 desc[UR4][R26.64+0x20], R12 ;  /* 0x0000200c1a007986 */ /* 0x0043e8000c101d04 */
[----:B---3--:R1:W-:Y:S01]  /*05f0*/  STG.E.128 desc[UR4][R26.64+0x30], R16 ;  /* 0x000030101a007986 */ /* 0x0083e2000c101d04 */
[----:B0-----:R-:W-:-:S05]  /*0600*/  IADD3 R4, P3, PT, R24, 0x80, RZ ;  /* 0x0000008018047810 */ /* 0x001fca0007f7e0ff */
[----:B------:R-:W-:Y:S01]  /*0610*/  IMAD.X R25, RZ, RZ, R25, P3 ;  /* 0x000000ffff197224 */ /* 0x000fe200018e0619 */
[----:B------:R-:W-:Y:S07]  /*0620*/  @P1 BRA `(.L_x_97) ;  /* 0xfffffffc00981947 */ /* 0x000fee000383ffff */
.L_x_96:
[----:B------:R-:W-:Y:S05]  /*0630*/  @!P0 BRA `(.L_x_95) ;  /* 0x0000000000848947 */ /* 0x000fea0003800000 */
[----:B------:R-:W2:Y:S01]  /*0640*/  LDC.64 R24, c[0x0][0x380] ;  /* 0x0000e000ff187b82 */ /* 0x000ea20000000a00 */
[----:B------:R-:W-:-:S07]  /*0650*/  ISETP.GE.U32.AND P0, PT, R23, 0x4, PT ;  /* 0x000000041700780c */ /* 0x000fce0003f06070 */
[----:B------:R-:W3:Y:S01]  /*0660*/  LDC.64 R22, c[0x0][0x3a0] ;  /* 0x0000e800ff167b82 */ /* 0x000ee20000000a00 */
[----:B--2---:R-:W-:-:S05]  /*0670*/  IMAD.WIDE R24, R0, 0x4, R24 ;  /* 0x0000000400187825 */ /* 0x004fca00078e0218 */
[----:B------:R-:W-:-:S05]  /*0680*/  @P0 IMAD.WIDE.U32 R28, R2, 0x10, R24 ;  /* 0x00000010021c0825 */ /* 0x000fca00078e0018 */
[----:B0-----:R-:W2:Y:S04]  /*0690*/  @P0 LDG.E.128.CONSTANT R4, desc[UR4][R28.64] ;  /* 0x000000041c040981 */ /* 0x001ea8000c1e9d00 */
[----:B-1----:R-:W4:Y:S04]  /*06a0*/  @P0 LDG.E.128.CONSTANT R8, desc[UR4][R28.64+0x10] ;  /* 0x000010041c080981 */ /* 0x002f28000c1e9d00 */
[----:B------:R-:W5:Y:S04]  /*06b0*/  @P0 LDG.E.128.CONSTANT R12, desc[UR4][R28.64+0x20] ;  /* 0x000020041c0c0981 */ /* 0x000f68000c1e9d00 */
[----:B------:R-:W5:Y:S01]  /*06c0*/  @P0 LDG.E.128.CONSTANT R16, desc[UR4][R28.64+0x30] ;  /* 0x000030041c100981 */ /* 0x000f62000c1e9d00 */
[----:B---3--:R-:W-:-:S04]  /*06d0*/  IMAD.WIDE R22, R21, 0x4, R22 ;  /* 0x0000000415167825 */ /* 0x008fc800078e0216 */
[C---:B------:R-:W-:Y:S01]  /*06e0*/  @P0 IMAD.WIDE.U32 R26, R2.reuse, 0x10, R22 ;  /* 0x00000010021a0825 */ /* 0x040fe200078e0016 */
[----:B------:R-:W-:-:S04]  /*06f0*/  @P0 IADD3 R2, PT, PT, R2, 0x4, RZ ;  /* 0x0000000402020810 */ /* 0x000fc80007ffe0ff */
[----:B--2---:R0:W-:Y:S04]  /*0700*/  @P0 STG.E.128 desc[UR4][R26.64], R4 ;  /* 0x000000041a000986 */ /* 0x0041e8000c101d04 */
[----:B----4-:R2:W-:Y:S04]  /*0710*/  @P0 STG.E.128 desc[UR4][R26.64+0x10], R8 ;  /* 0x000010081a000986 */ /* 0x0105e8000c101d04 */
[----:B-----5:R2:W-:Y:S04]  /*0720*/  @P0 STG.E.128 desc[UR4][R26.64+0x20], R12 ;  /* 0x0000200c1a000986 */ /* 0x0205e8000c101d04 */
[----:B------:R2:W-:Y:S01]  /*0730*/  @P0 STG.E.128 desc[UR4][R26.64+0x30], R16 ;  /* 0x000030101a000986 */ /* 0x0005e2000c101d04 */
[----:B0-----:R-:W-:-:S04]  /*0740*/  LOP3.LUT R4, R20, 0x3, RZ, 0xc0, !PT ;  /* 0x0000000314047812 */ /* 0x001fc800078ec0ff */
[----:B------:R-:W-:-:S13]  /*0750*/  ISETP.NE.AND P1, PT, R4, RZ, PT ;  /* 0x000000ff0400720c */ /* 0x000fda0003f25270 */
[----:B--2---:R-:W-:Y:S05]  /*0760*/  @!P1 BRA `(.L_x_95) ;  /* 0x0000000000389947 */ /* 0x004fea0003800000 */
[----:B------:R-:W-:Y:S02]  /*0770*/  ISETP.NE.AND P0, PT, R4, 0x1, PT ;  /* 0x000000010400780c */ /* 0x000fe40003f05270 */
[----:B------:R-:W-:-:S04]  /*0780*/  LOP3.LUT R4, R20, 0x1, RZ, 0xc0, !PT ;  /* 0x0000000114047812 */ /* 0x000fc800078ec0ff */
[----:B------:R-:W-:-:S07]  /*0790*/  ISETP.NE.U32.AND P1, PT, R4, 0x1, PT ;  /* 0x000000010400780c */ /* 0x000fce0003f25070 */
[----:B------:R-:W-:-:S04]  /*07a0*/  @P0 IMAD.WIDE.U32 R16, R2, 0x10, R22 ;  /* 0x0000001002100825 */ /* 0x000fc800078e0016 */
[----:B------:R-:W-:-:S04]  /*07b0*/  @P0 IMAD.WIDE.U32 R18, R2, 0x10, R24 ;  /* 0x0000001002120825 */ /* 0x000fc800078e0018 */
[----:B------:R-:W-:Y:S01]  /*07c0*/  @P0 VIADD R2, R2, 0x2 ;  /* 0x0000000202020836 */ /* 0x000fe20000000000 */
[----:B------:R-:W2:Y:S03]  /*07d0*/  @P0 LDG.E.128.CONSTANT R4, desc[UR4][R18.64] ;  /* 0x0000000412040981 */ /* 0x000ea6000c1e9d00 */
[C---:B------:R-:W-:Y:S01]  /*07e0*/  @!P1 IMAD.WIDE.U32 R12, R2.reuse, 0x10, R24 ;  /* 0x00000010020c9825 */ /* 0x040fe200078e0018 */
[----:B------:R-:W3:Y:S05]  /*07f0*/  @P0 LDG.E.128.CONSTANT R8, desc[UR4][R18.64+0x10] ;  /* 0x0000100412080981 */ /* 0x000eea000c1e9d00 */
[----:B------:R-:W4:Y:S01]  /*0800*/  @!P1 LDG.E.128.CONSTANT R12, desc[UR4][R12.64] ;  /* 0x000000040c0c9981 */ /* 0x000f22000c1e9d00 */
[----:B------:R-:W-:-:S03]  /*0810*/  @!P1 IMAD.WIDE.U32 R22, R2, 0x10, R22 ;  /* 0x0000001002169825 */ /* 0x000fc600078e0016 */
[----:B--2---:R2:W-:Y:S04]  /*0820*/  @P0 STG.E.128 desc[UR4][R16.64], R4 ;  /* 0x0000000410000986 */ /* 0x0045e8000c101d04 */
[----:B---3--:R2:W-:Y:S04]  /*0830*/  @P0 STG.E.128 desc[UR4][R16.64+0x10], R8 ;  /* 0x0000100810000986 */ /* 0x0085e8000c101d04 */
[----:B----4-:R2:W-:Y:S02]  /*0840*/  @!P1 STG.E.128 desc[UR4][R22.64], R12 ;  /* 0x0000000c16009986 */ /* 0x0105e4000c101d04 */
.L_x_95:
[----:B------:R-:W-:-:S13]  /*0850*/  ISETP.GE.AND P0, PT, R3, 0x1, PT ;  /* 0x000000010300780c */ /* 0x000fda0003f06270 */
[----:B------:R-:W-:Y:S05]  /*0860*/  @!P0 EXIT ;  /* 0x000000000000894d */ /* 0x000fea0003800000 */
[----:B0-2---:R-:W0:Y:S01]  /*0870*/  LDC.64 R4, c[0x0][0x3a0] ;  /* 0x0000e800ff047b82 */ /* 0x005e220000000a00 */
[----:B------:R-:W-:Y:S01]  /*0880*/  IADD3 R6, PT, PT, -R3, RZ, RZ ;  /* 0x000000ff03067210 */ /* 0x000fe20007ffe1ff */
[----:B------:R-:W-:-:S03]  /*0890*/  IMAD.SHL.U32 R7, R20, 0x4, RZ ;  /* 0x0000000414077824 */ /* 0x000fc600078e00ff */
[----:B------:R-:W-:-:S03]  /*08a0*/  ISETP.GE.AND P0, PT, R6, RZ, PT ;  /* 0x000000ff0600720c */ /* 0x000fc60003f06270 */
[----:B-1----:R-:W1:Y:S01]  /*08b0*/  LDC.64 R8, c[0x0][0x380] ;  /* 0x0000e000ff087b82 */ /* 0x002e620000000a00 */
[----:B0-----:R-:W-:-:S04]  /*08c0*/  IMAD.WIDE R2, R21, 0x4, R4 ;  /* 0x0000000415027825 */ /* 0x001fc800078e0204 */
[----:B-1----:R-:W-:-:S05]  /*08d0*/  IMAD.WIDE R4, R0, 0x4, R8 ;  /* 0x0000000400047825 */ /* 0x002fca00078e0208 */
[----:B------:R-:W-:Y:S05]  /*08e0*/  @P0 BRA `(.L_x_98) ;  /* 0x0000000000b40947 */ /* 0x000fea0003800000 */
[----:B------:R-:W-:Y:S02]  /*08f0*/  IADD3 R0, PT, PT, -R6, RZ, RZ ;  /* 0x000000ff06007210 */ /* 0x000fe40007ffe1ff */
[----:B------:R-:W-:Y:S02]  /*0900*/  PLOP3.LUT P0, PT, PT, PT, PT, 0x80, 0x8 ;  /* 0x000000000008781c */ /* 0x000fe40003f0f070 */
[----:B------:R-:W-:-:S13]  /*0910*/  ISETP.GT.AND P1, PT, R0, 0x3, PT ;  /* 0x000000030000780c */ /* 0x000fda0003f24270 */
[----:B------:R-:W-:Y:S05]  /*0920*/  @!P1 BRA `(.L_x_99) ;  /* 0x0000000000609947 */ /* 0x000fea0003800000 */
[----:B------:R-:W-:-:S13]  /*0930*/  PLOP3.LUT P0, PT, PT, PT, PT, 0x8, 0x80 ;  /* 0x000000000080781c */ /* 0x000fda0003f0e170 */
.L_x_100:
[C---:B0-----:R-:W-:Y:S01]  /*0940*/  VIADD R13, R7.reuse, 0x1 ;  /* 0x00000001070d7836 */ /* 0x041fe20000000000 */
[C---:B------:R-:W-:Y:S01]  /*0950*/  IADD3 R17, PT, PT, R7.reuse, 0x2, RZ ;  /* 0x0000000207117810 */ /* 0x040fe20007ffe0ff */
[C---:B------:R-:W-:Y:S02]  /*0960*/  VIADD R21, R7.reuse, 0x3 ;  /* 0x0000000307157836 */ /* 0x040fe40000000000 */
[----:B------:R-:W-:-:S04]  /*0970*/  IMAD.WIDE R10, R7, 0x4, R4 ;  /* 0x00000004070a7825 */ /* 0x000fc800078e0204 */
[--C-:B------:R-:W-:Y:S02]  /*0980*/  IMAD.WIDE R14, R13, 0x4, R4.reuse ;  /* 0x000000040d0e7825 */ /* 0x100fe400078e0204 */
[----:B------:R-:W2:Y:S02]  /*0990*/  LDG.E.CONSTANT R11, desc[UR4][R10.64] ;  /* 0x000000040a0b7981 */ /* 0x000ea4000c1e9900 */
[--C-:B------:R-:W-:Y:S02]  /*09a0*/  IMAD.WIDE R18, R17, 0x4, R4.reuse ;  /* 0x0000000411127825 */ /* 0x100fe400078e0204 */
[----:B------:R-:W3:Y:S02]  /*09b0*/  LDG.E.CONSTANT R15, desc[UR4][R14.64] ;  /* 0x000000040e0f7981 */ /* 0x000ee4000c1e9900 */
[----:B------:R-:W-:Y:S02]  /*09c0*/  IMAD.WIDE R22, R21, 0x4, R4 ;  /* 0x0000000415167825 */ /* 0x000fe400078e0204 */
[----:B------:R-:W4:Y:S04]  /*09d0*/  LDG.E.CONSTANT R19, desc[UR4][R18.64] ;  /* 0x0000000412137981 */ /* 0x000f28000c1e9900 */
[----:B------:R-:W5:Y:S01]  /*09e0*/  LDG.E.CONSTANT R23, desc[UR4][R22.64] ;  /* 0x0000000416177981 */ /* 0x000f62000c1e9900 */
[----:B------:R-:W-:-:S04]  /*09f0*/  IADD3 R6, PT, PT, R6, 0x4, RZ ;  /* 0x0000000406067810 */ /* 0x000fc80007ffe0ff */
[----:B------:R-:W-:Y:S01]  /*0a00*/  ISETP.GE.AND P1, PT, R6, -0x3, PT ;  /* 0xfffffffd0600780c */ /* 0x000fe20003f26270 */
[----:B------:R-:W-:-:S04]  /*0a10*/  IMAD.WIDE R8, R7, 0x4, R2 ;  /* 0x0000000407087825 */ /* 0x000fc800078e0202 */
[----:B------:R-:W-:-:S04]  /*0a20*/  IMAD.WIDE R12, R13, 0x4, R2 ;  /* 0x000000040d0c7825 */ /* 0x000fc800078e0202 */
[----:B------:R-:W-:-:S04]  /*0a30*/  IMAD.WIDE R16, R17, 0x4, R2 ;  /* 0x0000000411107825 */ /* 0x000fc800078e0202 */
[----:B------:R-:W-:-:S04]  /*0a40*/  IMAD.WIDE R20, R21, 0x4, R2 ;  /* 0x0000000415147825 */ /* 0x000fc800078e0202 */
[----:B------:R-:W-:Y:S01]  /*0a50*/  VIADD R7, R7, 0x4 ;  /* 0x0000000407077836 */ /* 0x000fe20000000000 */
[----:B--2---:R0:W-:Y:S04]  /*0a60*/  STG.E desc[UR4][R8.64], R11 ;  /* 0x0000000b08007986 */ /* 0x0041e8000c101904 */
[----:B---3--:R0:W-:Y:S04]  /*0a70*/  STG.E desc[UR4][R12.64], R15 ;  /* 0x0000000f0c007986 */ /* 0x0081e8000c101904 */
[----:B----4-:R0:W-:Y:S04]  /*0a80*/  STG.E desc[UR4][R16.64], R19 ;  /* 0x0000001310007986 */ /* 0x0101e8000c101904 */
[----:B-----5:R0:W-:Y:S01]  /*0a90*/  STG.E desc[UR4][R20.64], R23 ;  /* 0x0000001714007986 */ /* 0x0201e2000c101904 */
[----:B------:R-:W-:Y:S05]  /*0aa0*/  @!P1 BRA `(.L_x_100) ;  /* 0xfffffffc00a49947 */ /* 0x000fea000383ffff */
.L_x_99:
[----:B------:R-:W-:-:S04]  /*0ab0*/  IADD3 R0, PT, PT, -R6, RZ, RZ ;  /* 0x000000ff06007210 */ /* 0x000fc80007ffe1ff */
[----:B------:R-:W-:-:S13]  /*0ac0*/  ISETP.GT.AND P1, PT, R0, 0x1, PT ;  /* 0x000000010000780c */ /* 0x000fda0003f24270 */
[----:B------:R-:W-:Y:S05]  /*0ad0*/  @!P1 BRA `(.L_x_101) ;  /* 0x0000000000309947 */ /* 0x000fea0003800000 */
[C---:B0-----:R-:W-:Y:S02]  /*0ae0*/  VIADD R13, R7.reuse, 0x1 ;  /* 0x00000001070d7836 */ /* 0x041fe40000000000 */
[----:B------:R-:W-:-:S04]  /*0af0*/  IMAD.WIDE R10, R7, 0x4, R4 ;  /* 0x00000004070a7825 */ /* 0x000fc800078e0204 */
[----:B------:R-:W-:Y:S02]  /*0b00*/  IMAD.WIDE R14, R13, 0x4, R4 ;  /* 0x000000040d0e7825 */ /* 0x000fe400078e0204 */
[----:B------:R-:W2:Y:S04]  /*0b10*/  LDG.E.CONSTANT R11, desc[UR4][R10.64] ;  /* 0x000000040a0b7981 */ /* 0x000ea8000c1e9900 */
[----:B------:R-:W3:Y:S01]  /*0b20*/  LDG.E.CONSTANT R15, desc[UR4][R14.64] ;  /* 0x000000040e0f7981 */ /* 0x000ee2000c1e9900 */
[--C-:B------:R-:W-:Y:S01]  /*0b30*/  IMAD.WIDE R8, R7, 0x4, R2.reuse ;  /* 0x0000000407087825 */ /* 0x100fe200078e0202 */
[----:B------:R-:W-:Y:S02]  /*0b40*/  PLOP3.LUT P0, PT, PT, PT, PT, 0x8, 0x80 ;  /* 0x000000000080781c */ /* 0x000fe40003f0e170 */
[----:B------:R-:W-:Y:S01]  /*0b50*/  IADD3 R6, PT, PT, R6, 0x2, RZ ;  /* 0x0000000206067810 */ /* 0x000fe20007ffe0ff */
[----:B------:R-:W-:-:S04]  /*0b60*/  IMAD.WIDE R12, R13, 0x4, R2 ;  /* 0x000000040d0c7825 */ /* 0x000fc800078e0202 */
[----:B------:R-:W-:Y:S01]  /*0b70*/  VIADD R7, R7, 0x2 ;  /* 0x0000000207077836 */ /* 0x000fe20000000000 */
[----:B--2---:R1:W-:Y:S04]  /*0b80*/  STG.E desc[UR4][R8.64], R11 ;  /* 0x0000000b08007986 */ /* 0x0043e8000c101904 */
[----:B---3--:R1:W-:Y:S02]  /*0b90*/  STG.E desc[UR4][R12.64], R15 ;  /* 0x0000000f0c007986 */ /* 0x0083e4000c101904 */
.L_x_101:
[----:B------:R-:W-:-:S13]  /*0ba0*/  ISETP.NE.OR P0, PT, R6, RZ, P0 ;  /* 0x000000ff0600720c */ /* 0x000fda0000705670 */
[----:B------:R-:W-:Y:S05]  /*0bb0*/  @!P0 EXIT ;  /* 0x000000000000894d */ /* 0x000fea0003800000 */
.L_x_98:
[----:B012---:R-:W-:-:S06]  /*0bc0*/  IMAD.WIDE R10, R7, 0x4, R4 ;  /* 0x00000004070a7825 */ /* 0x007fcc00078e0204 */
[----:B------:R-:W2:Y:S01]  /*0bd0*/  LDG.E.CONSTANT R11, desc[UR4][R10.64] ;  /* 0x000000040a0b7981 */ /* 0x000ea2000c1e9900 */
[----:B------:R-:W-:Y:S01]  /*0be0*/  IADD3 R6, PT, PT, R6, 0x1, RZ ;  /* 0x0000000106067810 */ /* 0x000fe20007ffe0ff */
[C---:B------:R-:W-:Y:S01]  /*0bf0*/  IMAD.WIDE R8, R7.reuse, 0x4, R2 ;  /* 0x0000000407087825 */ /* 0x040fe200078e0202 */
[----:B------:R-:W-:Y:S02]  /*0c00*/  IADD3 R7, PT, PT, R7, 0x1, RZ ;  /* 0x0000000107077810 */ /* 0x000fe40007ffe0ff */
[----:B------:R-:W-:Y:S02]  /*0c10*/  ISETP.NE.AND P0, PT, R6, RZ, PT ;  /* 0x000000ff0600720c */ /* 0x000fe40003f05270 */
[----:B--2---:R2:W-:Y:S11]  /*0c20*/  STG.E desc[UR4][R8.64], R11 ;  /* 0x0000000b08007986 */ /* 0x0045f6000c101904 */
[----:B------:R-:W-:Y:S05]  /*0c30*/  @P0 BRA `(.L_x_98) ;  /* 0xfffffffc00e00947 */ /* 0x000fea000383ffff */
[----:B------:R-:W-:Y:S05]  /*0c40*/  EXIT ;  /* 0x000000000000794d */ /* 0x000fea0003800000 */
.L_x_102:
        /* <DEDUP_REMOVED lines=11> */
.L_x_114:


//--------------------- .text._Z17count_kernel_sotaPKiPiii --------------------------
	.section	.text._Z17count_kernel_sotaPKiPiii,"ax",@progbits
	.align	128
        .global         _Z17count_kernel_sotaPKiPiii
        .type           _Z17count_kernel_sotaPKiPiii,@function
        .size           _Z17count_kernel_sotaPKiPiii,(.L_x_115 - _Z17count_kernel_sotaPKiPiii)
        .other          _Z17count_kernel_sotaPKiPiii,@"STO_CUDA_ENTRY STV_DEFAULT"
_Z17count_kernel_sotaPKiPiii:
.text._Z17count_kernel_sotaPKiPiii:
[----:B------:R-:W-:Y:S01]  /*0000*/  LDC R1, c[0x0][0x37c] ;  /* 0x0000df00ff017b82 */ /* 0x000fe20000000800 */
[----:B------:R-:W0:Y:S01]  /*0010*/  S2R R7, SR_TID.X ;  /* 0x0000000000077919 */ /* 0x000e220000002100 */
[----:B------:R-:W0:Y:S06]  /*0020*/  LDCU UR8, c[0x0][0x394] ;  /* 0x00007280ff0877ac */ /* 0x000e2c0008000800 */
[----:B------:R-:W1:Y:S01]  /*0030*/  S2UR UR4, SR_CTAID.X ;  /* 0x00000000000479c3 */ /* 0x000e620000002500 */
[----:B------:R-:W-:Y:S07]  /*0040*/  BSSY.RECONVERGENT B0, `(.L_x_103) ;  /* 0x000000e000007945 */ /* 0x000fee0003800200 */
[----:B------:R-:W1:Y:S01]  /*0050*/  LDC R6, c[0x0][0x360] ;  /* 0x0000d800ff067b82 */ /* 0x000e620000000800 */
[----:B0-----:R-:W-:Y:S01]  /*0060*/  ISETP.GE.AND P0, PT, R7, UR8, PT ;  /* 0x0000000807007c0c */ /* 0x001fe2000bf06270 */
[----:B-1----:R-:W-:-:S12]  /*0070*/  IMAD R5, R6, UR4, R7 ;  /* 0x0000000406057c24 */ /* 0x002fd8000f8e0207 */
[----:B------:R-:W-:Y:S05]  /*0080*/  @P0 BRA `(.L_x_104) ;  /* 0x0000000000240947 */ /* 0x000fea0003800000 */
[----:B------:R-:W0:Y:S01]  /*0090*/  S2R R9, SR_CgaCtaId ;  /* 0x0000000000097919 */ /* 0x000e220000008800 */
[----:B------:R-:W-:Y:S01]  /*00a0*/  MOV R0, 0x400 ;  /* 0x0000040000007802 */ /* 0x000fe20000000f00 */
[----:B------:R-:W-:-:S03]  /*00b0*/  IMAD.MOV.U32 R3, RZ, RZ, R7 ;  /* 0x000000ffff037224 */ /* 0x000fc600078e0007 */
[----:B0-----:R-:W-:-:S07]  /*00c0*/  LEA R0, R9, R0, 0x18 ;  /* 0x0000000009007211 */ /* 0x001fce00078ec0ff */
.L_x_105:
[----:B------:R-:W-:Y:S02]  /*00d0*/  IMAD R2, R3, 0x4, R0 ;  /* 0x0000000403027824 */ /* 0x000fe400078e0200 */
[----:B------:R-:W-:-:S03]  /*00e0*/  IMAD.IADD R3, R6, 0x1, R3 ;  /* 0x0000000106037824 */ /* 0x000fc600078e0203 */
[----:B------:R0:W-:Y:S02]  /*00f0*/  STS [R2], RZ ;  /* 0x000000ff02007388 */ /* 0x0001e40000000800 */
[----:B------:R-:W-:-:S13]  /*0100*/  ISETP.GE.AND P0, PT, R3, UR8, PT ;  /* 0x0000000803007c0c */ /* 0x000fda000bf06270 */
[----:B0-----:R-:W-:Y:S05]  /*0110*/  @!P0 BRA `(.L_x_105) ;  /* 0xfffffffc00ec8947 */ /* 0x001fea000383ffff */
.L_x_104:
[----:B------:R-:W-:Y:S05]  /*0120*/  BSYNC.RECONVERGENT B0 ;  /* 0x0000000000007941 */ /* 0x000fea0003800200 */
.L_x_103:
[----:B------:R-:W0:Y:S01]  /*0130*/  LDCU UR4, c[0x0][0x390] ;  /* 0x00007200ff0477ac */ /* 0x000e220008000800 */
[----:B------:R-:W-:Y:S01]  /*0140*/  BAR.SYNC.DEFER_BLOCKING 0x0 ;  /* 0x0000000000007b1d */ /* 0x000fe20000010000 */
[----:B------:R-:W-:-:S05]  /*0150*/  ISETP.GE.AND P0, PT, R7, UR8, PT ;  /* 0x0000000807007c0c */ /* 0x000fca000bf06270 */
[----:B------:R-:W1:Y:S01]  /*0160*/  LDCU.64 UR6, c[0x0][0x358] ;  /* 0x00006b00ff0677ac */ /* 0x000e620008000a00 */
[----:B0-----:R-:W-:-:S13]  /*0170*/  ISETP.GE.AND P1, PT, R5, UR4, PT ;  /* 0x0000000405007c0c */ /* 0x001fda000bf26270 */
[----:B-1----:R-:W-:Y:S05]  /*0180*/  @P1 BRA `(.L_x_106) ;  /* 0x0000000000441947 */ /* 0x002fea0003800000 */
[----:B------:R-:W0:Y:S02]  /*0190*/  LDC.64 R2, c[0x0][0x380] ;  /* 0x0000e000ff027b82 */ /* 0x000e240000000a00 */
[----:B0-----:R-:W-:-:S06]  /*01a0*/  IMAD.WIDE R2, R5, 0x4, R2 ;  /* 0x0000000405027825 */ /* 0x001fcc00078e0202 */
[----:B------:R-:W2:Y:S01]  /*01b0*/  LDG.E.CONSTANT R2, desc[UR6][R2.64] ;  /* 0x0000000602027981 */ /* 0x000ea2000c1e9900 */
[----:B------:R-:W-:Y:S02]  /*01c0*/  VOTE.ANY R5, PT, PT ;  /* 0x0000000000057806 */ /* 0x000fe400038e0100 */
[----:B------:R-:W-:Y:S02]  /*01d0*/  LOP3.LUT R9, R7, 0x1f, RZ, 0xc0, !PT ;  /* 0x0000001f07097812 */ /* 0x000fe400078ec0ff */
[----:B------:R-:W-:Y:S05]  /*01e0*/  WARPSYNC R5 ;  /* 0x0000000005007348 */ /* 0x000fea0003800000 */
[----:B--2---:R-:W0:Y:S02]  /*01f0*/  MATCH.ANY R5, R2 ;  /* 0x00000000020573a1 */ /* 0x004e2400000e8000 */
[----:B0-----:R-:W0:Y:S08]  /*0200*/  BREV R0, R5 ;  /* 0x0000000500007301 */ /* 0x001e300000000000 */
[----:B0-----:R-:W0:Y:S02]  /*0210*/  FLO.U32.SH R0, R0 ;  /* 0x0000000000007300 */ /* 0x001e2400000e0400 */
[----:B0-----:R-:W-:-:S13]  /*0220*/  ISETP.NE.AND P1, PT, R9, R0, PT ;  /* 0x000000000900720c */ /* 0x001fda0003f25270 */
[----:B------:R-:W-:Y:S05]  /*0230*/  @P1 BRA `(.L_x_106) ;  /* 0x0000000000181947 */ /* 0x000fea0003800000 */
[----:B------:R-:W0:Y:S01]  /*0240*/  S2UR UR5, SR_CgaCtaId ;  /* 0x00000000000579c3 */ /* 0x000e220000008800 */
[----:B------:R-:W1:Y:S01]  /*0250*/  POPC R5, R5 ;  /* 0x0000000500057309 */ /* 0x000e620000000000 */
[----:B------:R-:W-:Y:S02]  /*0260*/  UMOV UR4, 0x400 ;  /* 0x0000040000047882 */ /* 0x000fe40000000000 */
[----:B0-----:R-:W-:-:S06]  /*0270*/  ULEA UR4, UR5, UR4, 0x18 ;  /* 0x0000000405047291 */ /* 0x001fcc000f8ec0ff */
[----:B------:R-:W-:-:S05]  /*0280*/  LEA R2, R2, UR4, 0x2 ;  /* 0x0000000402027c11 */ /* 0x000fca000f8e10ff */
[----:B-1----:R0:W-:Y:S02]  /*0290*/  ATOMS.ADD RZ, [R2], R5 ;  /* 0x0000000502ff738c */ /* 0x0021e40000000000 */
.L_x_106:
[----:B------:R-:W-:Y:S05]  /*02a0*/  WARPSYNC.ALL ;  /* 0x0000000000007948 */ /* 0x000fea0003800000 */
[----:B------:R-:W-:Y:S06]  /*02b0*/  BAR.SYNC.DEFER_BLOCKING 0x0 ;  /* 0x0000000000007b1d */ /* 0x000fec0000010000 */
[----:B------:R-:W-:Y:S05]  /*02c0*/  @P0 EXIT ;  /* 0x000000000000094d */ /* 0x000fea0003800000 */
[----:B------:R-:W1:Y:S01]  /*02d0*/  S2UR UR5, SR_CgaCtaId ;  /* 0x00000000000579c3 */ /* 0x000e620000008800 */
[----:B------:R-:W-:Y:S01]  /*02e0*/  UMOV UR4, 0x400 ;  /* 0x0000040000047882 */ /* 0x000fe20000000000 */
[----:B------:R-:W2:Y:S06]  /*02f0*/  LDCU UR8, c[0x0][0x394] ;  /* 0x00007280ff0877ac */ /* 0x000eac0008000800 */
[----:B0-----:R-:W0:Y:S01]  /*0300*/  LDC.64 R4, c[0x0][0x388] ;  /* 0x0000e200ff047b82 */ /* 0x001e220000000a00 */
[----:B-12---:R-:W-:-:S12]  /*0310*/  ULEA UR4, UR5, UR4, 0x18 ;  /* 0x0000000405047291 */ /* 0x006fd8000f8ec0ff */
.L_x_109:
[----:B------:R-:W-:Y:S01]  /*0320*/  LEA R0, R7, UR4, 0x2 ;  /* 0x0000000407007c11 */ /* 0x000fe2000f8e10ff */
[----:B------:R-:W-:Y:S04]  /*0330*/  BSSY.RECONVERGENT B0, `(.L_x_107) ;  /* 0x0000006000007945 */ /* 0x000fe80003800200 */
[----:B-1----:R-:W1:Y:S02]  /*0340*/  LDS R9, [R0] ;  /* 0x0000000000097984 */ /* 0x002e640000000800 */
[----:B-1----:R-:W-:-:S13]  /*0350*/  ISETP.GE.AND P0, PT, R9, 0x1, PT ;  /* 0x000000010900780c */ /* 0x002fda0003f06270 */
[----:B------:R-:W-:Y:S05]  /*0360*/  @!P0 BRA `(.L_x_108) ;  /* 0x0000000000088947 */ /* 0x000fea0003800000 */
[----:B0-----:R-:W-:-:S05]  /*0370*/  IMAD.WIDE R2, R7, 0x4, R4 ;  /* 0x0000000407027825 */ /* 0x001fca00078e0204 */
[----:B------:R1:W-:Y:S02]  /*0380*/  REDG.E.ADD.STRONG.GPU desc[UR6][R2.64], R9 ;  /* 0x000000090200798e */ /* 0x0003e4000c12e106 */
.L_x_108:
[----:B------:R-:W-:Y:S05]  /*0390*/  BSYNC.RECONVERGENT B0 ;  /* 0x0000000000007941 */ /* 0x000fea0003800200 */
.L_x_107:
[----:B------:R-:W-:-:S05]  /*03a0*/  IMAD.IADD R7, R6, 0x1, R7 ;  /* 0x0000000106077824 */ /* 0x000fca00078e0207 */
[----:B------:R-:W-:-:S13]  /*03b0*/  ISETP.GE.AND P0, PT, R7, UR8, PT ;  /* 0x0000000807007c0c */ /* 0x000fda000bf06270 */
[----:B------:R-:W-:Y:S05]  /*03c0*/  @!P0 BRA `(.L_x_109) ;  /* 0xfffffffc00d48947 */ /* 0x000fea000383ffff */
[----:B------:R-:W-:Y:S05]  /*03d0*/  EXIT ;  /* 0x000000000000794d */ /* 0x000fea0003800000 */
.L_x_110:
        /* <DEDUP_REMOVED lines=10> */
.L_x_115:


//--------------------- .nv.shared._ZN3cub18CUB_300001_SM_10006detail4scan16DeviceScanKernelINS2_10policy_hubIiiijN4cuda3std3__44plusIvEEE10Policy1000EPiSC_NS0_13ScanTileStateIiLb1EEES9_NS1_10InputValueIiSC_EEjiLb0EiEEvT0_T1_T2_iT3_T4_T5_ --------------------------
	.section	.nv.shared._ZN3cub18CUB_300001_SM_10006detail4scan16DeviceScanKernelINS2_10policy_hubIiiijN4cuda3std3__44plusIvEEE10Policy1000EPiSC_NS0_13ScanTileStateIiLb1EEES9_NS1_10InputValueIiSC_EEjiLb0EiEEvT0_T1_T2_iT3_T4_T5_,"aw",@nobits
	.sectionflags	@""
	.align	16
.nv.shared._ZN3cub18CUB_300001_SM_10006detail4scan16DeviceScanKernelINS2_10policy_hubIiiijN4cuda3std3__44plusIvEEE10Policy1000EPiSC_NS0_13ScanTileStateIiLb1EEES9_NS1_10InputValueIiSC_EEjiLb0EiEEvT0_T1_T2_iT3_T4_T5_:
	.zero		34832


//--------------------- .nv.shared.reserved.0     --------------------------
	.section	.nv.shared.reserved.0,"aw",@nobits
	.weak		__nv_reservedSMEM_offset_0_alias
	.size		__nv_reservedSMEM_offset_0_alias, 0, 64
	.other		__nv_reservedSMEM_offset_0_alias,@"STO_CUDA_RESERVED_SHARED STV_DEFAULT"
__nv_reservedSMEM_offset_0_alias:
	.zero		0
	.zero		64


//--------------------- .nv.global                --------------------------
	.section	.nv.global,"aw",@nobits
.nv.global:
	.type		_ZN34_INTERNAL_8dfb9c18_4_k_cu_15d41d9c6thrust24THRUST_300001_SM_1000_NS12placeholders2_5E,@object
	.size		_ZN34_INTERNAL_8dfb9c18_4_k_cu_15d41d9c6thrust24THRUST_300001_SM_1000_NS12placeholders2_5E,(_ZN34_INTERNAL_8dfb9c18_4_k_cu_15d41d9c4cuda3std3__45__cpo6cbeginE - _ZN34_INTERNAL_8dfb9c18_4_k_cu_15d41d9c6thrust24THRUST_300001_SM_1000_NS12placeholders2_5E)
_ZN34_INTERNAL_8dfb9c18_4_k_cu_15d41d9c6thrust24THRUST_300001_SM_1000_NS12placeholders2_5E:
	.zero		1
	.type		_ZN34_INTERNAL_8dfb9c18_4_k_cu_15d41d9c4cuda3std3__45__cpo6cbeginE,@object
	.size		_ZN34_INTERNAL_8dfb9c18_4_k_cu_15d41d9c4cuda3std3__45__cpo6cbeginE,(_ZN34_INTERNAL_8dfb9c18_4_k_cu_15d41d9c4cuda3std6ranges3__45__cpo6cbeginE - _ZN34_INTERNAL_8dfb9c18_4_k_cu_15d41d9c4cuda3std3__45__cpo6cbeginE)
_ZN34_INTERNAL_8dfb9c18_4_k_cu_15d41d9c4cuda3std3__45__cpo6cbeginE:
	.zero		1
	.type		_ZN34_INTERNAL_8dfb9c18_4_k_cu_15d41d9c4cuda3std6ranges3__45__cpo6cbeginE,@object
	.size		_ZN34_INTERNAL_8dfb9c18_4_k_cu_15d41d9c4cuda3std6ranges3__45__cpo6cbeginE,(_ZN34_INTERNAL_8dfb9c18_4_k_cu_15d41d9c4cuda3std3__48in_placeE - _ZN34_INTERNAL_8dfb9c18_4_k_cu_15d41d9c4cuda3std6ranges3__45__cpo6cbeginE)
_ZN34_INTERNAL_8dfb9c18_4_k_cu_15d41d9c4cuda3std6ranges3__45__cpo6cbeginE:
	.zero		1
	.type		_ZN34_INTERNAL_8dfb9c18_4_k_cu_15d41d9c4cuda3std3__48in_placeE,@object
	.size		_ZN34_INTERNAL_8dfb9c18_4_k_cu_15d41d9c4cuda3std3__48in_placeE,(_ZN34_INTERNAL_8dfb9c18_4_k_cu_15d41d9c4cuda3std6ranges3__45__cpo4sizeE - _ZN34_INTERNAL_8dfb9c18_4_k_cu_15d41d9c4cuda3std3__48in_placeE)
_ZN34_INTERNAL_8dfb9c18_4_k_cu_15d41d9c4cuda3std3__48in_placeE:
	.zero		1
	.type		_ZN34_INTERNAL_8dfb9c18_4_k_cu_15d41d9c4cuda3std6ranges3__45__cpo4sizeE,@object
	.size		_ZN34_INTERNAL_8dfb9c18_4_k_cu_15d41d9c4cuda3std6ranges3__45__cpo4sizeE,(_ZN34_INTERNAL_8dfb9c18_4_k_cu_15d41d9c6thrust24THRUST_300001_SM_1000_NS12placeholders2_9E - _ZN34_INTERNAL_8dfb9c18_4_k_cu_15d41d9c4cuda3std6ranges3__45__cpo4sizeE)
_ZN34_INTERNAL_8dfb9c18_4_k_cu_15d41d9c4cuda3std6ranges3__45__cpo4sizeE:
	.zero		1
	.type		_ZN34_INTERNAL_8dfb9c18_4_k_cu_15d41d9c6thrust24THRUST_300001_SM_1000_NS12placeholders2_9E,@object
	.size		_ZN34_INTERNAL_8dfb9c18_4_k_cu_15d41d9c6thrust24THRUST_300001_SM_1000_NS12placeholders2_9E,(_ZN34_INTERNAL_8dfb9c18_4_k_cu_15d41d9c4cuda3std3__45__cpo7crbeginE - _ZN34_INTERNAL_8dfb9c18_4_k_cu_15d41d9c6thrust24THRUST_300001_SM_1000_NS12placeholders2_9E)
_ZN34_INTERNAL_8dfb9c18_4_k_cu_15d41d9c6thrust24THRUST_300001_SM_1000_NS12placeholders2_9E:
	.zero		1
	.type		_ZN34_INTERNAL_8dfb9c18_4_k_cu_15d41d9c4cuda3std3__45__cpo7crbeginE,@object
	.size		_ZN34_INTERNAL_8dfb9c18_4_k_cu_15d41d9c4cuda3std3__45__cpo7crbeginE,(_ZN34_INTERNAL_8dfb9c18_4_k_cu_15d41d9c4cuda3std6ranges3__45__cpo4nextE - _ZN34_INTERNAL_8dfb9c18_4_k_cu_15d41d9c4cuda3std3__45__cpo7crbeginE)
_ZN34_INTERNAL_8dfb9c18_4_k_cu_15d41d9c4cuda3std3__45__cpo7crbeginE:
	.zero		1
	.type		_ZN34_INTERNAL_8dfb9c18_4_k_cu_15d41d9c4cuda3std6ranges3__45__cpo4nextE,@object
	.size		_ZN34_INTERNAL_8dfb9c18_4_k_cu_15d41d9c4cuda3std6ranges3__45__cpo4nextE,(_ZN34_INTERNAL_8dfb9c18_4_k_cu_15d41d9c4cuda3std6ranges3__45__cpo4swapE - _ZN34_INTERNAL_8dfb9c18_4_k_cu_15d41d9c4cuda3std6ranges3__45__cpo4nextE)
_ZN34_INTERNAL_8dfb9c18_4_k_cu_15d41d9c4cuda3std6ranges3__45__cpo4nextE:
	.zero		1
	.type		_ZN34_INTERNAL_8dfb9c18_4_k_cu_15d41d9c4cuda3std6ranges3__45__cpo4swapE,@object
	.size		_ZN34_INTERNAL_8dfb9c18_4_k_cu_15d41d9c4cuda3std6ranges3__45__cpo4swapE,(_ZN34_INTERNAL_8dfb9c18_4_k_cu_15d41d9c6thrust24THRUST_300001_SM_1000_NS12placeholders2_1E - _ZN34_INTERNAL_8dfb9c18_4_k_cu_15d41d9c4cuda3std6ranges3__45__cpo4swapE)
_ZN34_INTERNAL_8dfb9c18_4_k_cu_15d41d9c4cuda3std6ranges3__45__cpo4swapE:
	.zero		1
	.type		_ZN34_INTERNAL_8dfb9c18_4_k_cu_15d41d9c6thrust24THRUST_300001_SM_1000_NS12placeholders2_1E,@object
	.size		_ZN34_INTERNAL_8dfb9c18_4_k_cu_15d41d9c6thrust24THRUST_300001_SM_1000_NS12placeholders2_1E,(_ZN34_INTERNAL_8dfb9c18_4_k_cu_15d41d9c6thrust24THRUST_300001_SM_1000_NS12placeholders2_3E - _ZN34_INTERNAL_8dfb9c18_4_k_cu_15d41d9c6thrust24THRUST_300001_SM_1000_NS12placeholders2_1E)
_ZN34_INTERNAL_8dfb9c18_4_k_cu_15d41d9c6thrust24THRUST_300001_SM_1000_NS12placeholders2_1E:
	.zero		1
	.type		_ZN34_INTERNAL_8dfb9c18_4_k_cu_15d41d9c6thrust24THRUST_300001_SM_1000_NS12placeholders2_3E,@object
	.size		_ZN34_INTERNAL_8dfb9c18_4_k_cu_15d41d9c6thrust24THRUST_300001_SM_1000_NS12placeholders2_3E,(_ZN34_INTERNAL_8dfb9c18_4_k_cu_15d41d9c4cuda3std3__45__cpo5beginE - _ZN34_INTERNAL_8dfb9c18_4_k_cu_15d41d9c6thrust24THRUST_300001_SM_1000_NS12placeholders2_3E)
_ZN34_INTERNAL_8dfb9c18_4_k_cu_15d41d9c6thrust24THRUST_300001_SM_1000_NS12placeholders2_3E:
	.zero		1
	.type		_ZN34_INTERNAL_8dfb9c18_4_k_cu_15d41d9c4cuda3std3__45__cpo5beginE,@object
	.size		_ZN34_INTERNAL_8dfb9c18_4_k_cu_15d41d9c4cuda3std3__45__cpo5beginE,(_ZN34_INTERNAL_8dfb9c18_4_k_cu_15d41d9c4cuda3std6ranges3__45__cpo5beginE - _ZN34_INTERNAL_8dfb9c18_4_k_cu_15d41d9c4cuda3std3__45__cpo5beginE)
_ZN34_INTERNAL_8dfb9c18_4_k_cu_15d41d9c4cuda3std3__45__cpo5beginE:
	.zero		1
	.type		_ZN34_INTERNAL_8dfb9c18_4_k_cu_15d41d9c4cuda3std6ranges3__45__cpo5beginE,@object
	.size		_ZN34_INTERNAL_8dfb9c18_4_k_cu_15d41d9c4cuda3std6ranges3__45__cpo5beginE,(_ZN34_INTERNAL_8dfb9c18_4_k_cu_15d41d9c4cuda3std3__436_GLOBAL__N__8dfb9c18_4_k_cu_15d41d9c6ignoreE - _ZN34_INTERNAL_8dfb9c18_4_k_cu_15d41d9c4cuda3std6ranges3__45__cpo5beginE)
_ZN34_INTERNAL_8dfb9c18_4_k_cu_15d41d9c4cuda3std6ranges3__45__cpo5beginE:
	.zero		1
	.type		_ZN34_INTERNAL_8dfb9c18_4_k_cu_15d41d9c4cuda3std3__436_GLOBAL__N__8dfb9c18_4_k_cu_15d41d9c6ignoreE,@object
	.size		_ZN34_INTERNAL_8dfb9c18_4_k_cu_15d41d9c4cuda3std3__436_GLOBAL__N__8dfb9c18_4_k_cu_15d41d9c6ignoreE,(_ZN34_INTERNAL_8dfb9c18_4_k_cu_15d41d9c4cuda3std6ranges3__45__cpo4dataE - _ZN34_INTERNAL_8dfb9c18_4_k_cu_15d41d9c4cuda3std3__436_GLOBAL__N__8dfb9c18_4_k_cu_15d41d9c6ignoreE)
_ZN34_INTERNAL_8dfb9c18_4_k_cu_15d41d9c4cuda3std3__436_GLOBAL__N__8dfb9c18_4_k_cu_15d41d9c6ignoreE:
	.zero		1
	.type		_ZN34_INTERNAL_8dfb9c18_4_k_cu_15d41d9c4cuda3std6ranges3__45__cpo4dataE,@object
	.size		_ZN34_INTERNAL_8dfb9c18_4_k_cu_15d41d9c4cuda3std6ranges3__45__cpo4dataE,(_ZN34_INTERNAL_8dfb9c18_4_k_cu_15d41d9c6thrust24THRUST_300001_SM_1000_NS12placeholders2_7E - _ZN34_INTERNAL_8dfb9c18_4_k_cu_15d41d9c4cuda3std6ranges3__45__cpo4dataE)
_ZN34_INTERNAL_8dfb9c18_4_k_cu_15d41d9c4cuda3std6ranges3__45__cpo4dataE:
	.zero		1
	.type		_ZN34_INTERNAL_8dfb9c18_4_k_cu_15d41d9c6thrust24THRUST_300001_SM_1000_NS12placeholders2_7E,@object
	.size		_ZN34_INTERNAL_8dfb9c18_4_k_cu_15d41d9c6thrust24THRUST_300001_SM_1000_NS12placeholders2_7E,(_ZN34_INTERNAL_8dfb9c18_4_k_cu_15d41d9c4cuda3std3__45__cpo6rbeginE - _ZN34_INTERNAL_8dfb9c18_4_k_cu_15d41d9c6thrust24THRUST_300001_SM_1000_NS12placeholders2_7E)
_ZN34_INTERNAL_8dfb9c18_4_k_cu_15d41d9c6thrust24THRUST_300001_SM_1000_NS12placeholders2_7E:
	.zero		1
	.type		_ZN34_INTERNAL_8dfb9c18_4_k_cu_15d41d9c4cuda3std3__45__cpo6rbeginE,@object
	.size		_ZN34_INTERNAL_8dfb9c18_4_k_cu_15d41d9c4cuda3std3__45__cpo6rbeginE,(_ZN34_INTERNAL_8dfb9c18_4_k_cu_15d41d9c4cuda3std6ranges3__45__cpo7advanceE - _ZN34_INTERNAL_8dfb9c18_4_k_cu_15d41d9c4cuda3std3__45__cpo6rbeginE)
_ZN34_INTERNAL_8dfb9c18_4_k_cu_15d41d9c4cuda3std3__45__cpo6rbeginE:
	.zero		1
	.type		_ZN34_INTERNAL_8dfb9c18_4_k_cu_15d41d9c4cuda3std6ranges3__45__cpo7advanceE,@object
	.size		_ZN34_INTERNAL_8dfb9c18_4_k_cu_15d41d9c4cuda3std6ranges3__45__cpo7advanceE,(_ZN34_INTERNAL_8dfb9c18_4_k_cu_15d41d9c4cuda3std3__47nulloptE - _ZN34_INTERNAL_8dfb9c18_4_k_cu_15d41d9c4cuda3std6ranges3__45__cpo7advanceE)
_ZN34_INTERNAL_8dfb9c18_4_k_cu_15d41d9c4cuda3std6ranges3__45__cpo7advanceE:
	.zero		1
	.type		_ZN34_INTERNAL_8dfb9c18_4_k_cu_15d41d9c4cuda3std3__47nulloptE,@object
	.size		_ZN34_INTERNAL_8dfb9c18_4_k_cu_15d41d9c4cuda3std3__47nulloptE,(_ZN34_INTERNAL_8dfb9c18_4_k_cu_15d41d9c4cuda3std6ranges3__45__cpo8distanceE - _ZN34_INTERNAL_8dfb9c18_4_k_cu_15d41d9c4cuda3std3__47nulloptE)
_ZN34_INTERNAL_8dfb9c18_4_k_cu_15d41d9c4cuda3std3__47nulloptE:
	.zero		1
	.type		_ZN34_INTERNAL_8dfb9c18_4_k_cu_15d41d9c4cuda3std6ranges3__45__cpo8distanceE,@object
	.size		_ZN34_INTERNAL_8dfb9c18_4_k_cu_15d41d9c4cuda3std6ranges3__45__cpo8distanceE,(_ZN34_INTERNAL_8dfb9c18_4_k_cu_15d41d9c6thrust24THRUST_300001_SM_1000_NS12placeholders2_6E - _ZN34_INTERNAL_8dfb9c18_4_k_cu_15d41d9c4cuda3std6ranges3__45__cpo8distanceE)
_ZN34_INTERNAL_8dfb9c18_4_k_cu_15d41d9c4cuda3std6ranges3__45__cpo8distanceE:
	.zero		1
	.type		_ZN34_INTERNAL_8dfb9c18_4_k_cu_15d41d9c6thrust24THRUST_300001_SM_1000_NS12placeholders2_6E,@object
	.size		_ZN34_INTERNAL_8dfb9c18_4_k_cu_15d41d9c6thrust24THRUST_300001_SM_1000_NS12placeholders2_6E,(_ZN34_INTERNAL_8dfb9c18_4_k_cu_15d41d9c4cuda3std3__45__cpo4cendE - _ZN34_INTERNAL_8dfb9c18_4_k_cu_15d41d9c6thrust24THRUST_300001_SM_1000_NS12placeholders2_6E)
_ZN34_INTERNAL_8dfb9c18_4_k_cu_15d41d9c6thrust24THRUST_300001_SM_1000_NS12placeholders2_6E:
	.zero		1
	.type		_ZN34_INTERNAL_8dfb9c18_4_k_cu_15d41d9c4cuda3std3__45__cpo4cendE,@object
	.size		_ZN34_INTERNAL_8dfb9c18_4_k_cu_15d41d9c4cuda3std3__45__cpo4cendE,(_ZN34_INTERNAL_8dfb9c18_4_k_cu_15d41d9c4cuda3std6ranges3__45__cpo4cendE - _ZN34_INTERNAL_8dfb9c18_4_k_cu_15d41d9c4cuda3std3__45__cpo4cendE)
_ZN34_INTERNAL_8dfb9c18_4_k_cu_15d41d9c4cuda3std3__45__cpo4cendE:
	.zero		1
	.type		_ZN34_INTERNAL_8dfb9c18_4_k_cu_15d41d9c4cuda3std6ranges3__45__cpo4cendE,@object
	.size		_ZN34_INTERNAL_8dfb9c18_4_k_cu_15d41d9c4cuda3std6ranges3__45__cpo4cendE,(_ZN34_INTERNAL_8dfb9c18_4_k_cu_15d41d9c4cuda3std3__420unreachable_sentinelE - _ZN34_INTERNAL_8dfb9c18_4_k_cu_15d41d9c4cuda3std6ranges3__45__cpo4cendE)
_ZN34_INTERNAL_8dfb9c18_4_k_cu_15d41d9c4cuda3std6ranges3__45__cpo4cendE:
	.zero		1
	.type		_ZN34_INTERNAL_8dfb9c18_4_k_cu_15d41d9c4cuda3std3__420unreachable_sentinelE,@object
	.size		_ZN34_INTERNAL_8dfb9c18_4_k_cu_15d41d9c4cuda3std3__420unreachable_sentinelE,(_ZN34_INTERNAL_8dfb9c18_4_k_cu_15d41d9c4cuda3std6ranges3__45__cpo5ssizeE - _ZN34_INTERNAL_8dfb9c18_4_k_cu_15d41d9c4cuda3std3__420unreachable_sentinelE)
_ZN34_INTERNAL_8dfb9c18_4_k_cu_15d41d9c4cuda3std3__420unreachable_sentinelE:
	.zero		1
	.type		_ZN34_INTERNAL_8dfb9c18_4_k_cu_15d41d9c4cuda3std6ranges3__45__cpo5ssizeE,@object
	.size		_ZN34_INTERNAL_8dfb9c18_4_k_cu_15d41d9c4cuda3std6ranges3__45__cpo5ssizeE,(_ZN34_INTERNAL_8dfb9c18_4_k_cu_15d41d9c6thrust24THRUST_300001_SM_1000_NS12placeholders3_10E - _ZN34_INTERNAL_8dfb9c18_4_k_cu_15d41d9c4cuda3std6ranges3__45__cpo5ssizeE)
_ZN34_INTERNAL_8dfb9c18_4_k_cu_15d41d9c4cuda3std6ranges3__45__cpo5ssizeE:
	.zero		1
	.type		_ZN34_INTERNAL_8dfb9c18_4_k_cu_15d41d9c6thrust24THRUST_300001_SM_1000_NS12placeholders3_10E,@object
	.size		_ZN34_INTERNAL_8dfb9c18_4_k_cu_15d41d9c6thrust24THRUST_300001_SM_1000_NS12placeholders3_10E,(_ZN34_INTERNAL_8dfb9c18_4_k_cu_15d41d9c4cuda3std3__45__cpo5crendE - _ZN34_INTERNAL_8dfb9c18_4_k_cu_15d41d9c6thrust24THRUST_300001_SM_1000_NS12placeholders3_10E)
_ZN34_INTERNAL_8dfb9c18_4_k_cu_15d41d9c6thrust24THRUST_300001_SM_1000_NS12placeholders3_10E:
	.zero		1
	.type		_ZN34_INTERNAL_8dfb9c18_4_k_cu_15d41d9c4cuda3std3__45__cpo5crendE,@object
	.size		_ZN34_INTERNAL_8dfb9c18_4_k_cu_15d41d9c4cuda3std3__45__cpo5crendE,(_ZN34_INTERNAL_8dfb9c18_4_k_cu_15d41d9c4cuda3std6ranges3__45__cpo4prevE - _ZN34_INTERNAL_8dfb9c18_4_k_cu_15d41d9c4cuda3std3__45__cpo5crendE)
_ZN34_INTERNAL_8dfb9c18_4_k_cu_15d41d9c4cuda3std3__45__cpo5crendE:
	.zero		1
	.type		_ZN34_INTERNAL_8dfb9c18_4_k_cu_15d41d9c4cuda3std6ranges3__45__cpo4prevE,@object
	.size		_ZN34_INTERNAL_8dfb9c18_4_k_cu_15d41d9c4cuda3std6ranges3__45__cpo4prevE,(_ZN34_INTERNAL_8dfb9c18_4_k_cu_15d41d9c4cuda3std6ranges3__45__cpo9iter_moveE - _ZN34_INTERNAL_8dfb9c18_4_k_cu_15d41d9c4cuda3std6ranges3__45__cpo4prevE)
_ZN34_INTERNAL_8dfb9c18_4_k_cu_15d41d9c4cuda3std6ranges3__45__cpo4prevE:
	.zero		1
	.type		_ZN34_INTERNAL_8dfb9c18_4_k_cu_15d41d9c4cuda3std6ranges3__45__cpo9iter_moveE,@object
	.size		_ZN34_INTERNAL_8dfb9c18_4_k_cu_15d41d9c4cuda3std6ranges3__45__cpo9iter_moveE,(_ZN34_INTERNAL_8dfb9c18_4_k_cu_15d41d9c6thrust24THRUST_300001_SM_1000_NS12placeholders2_2E - _ZN34_INTERNAL_8dfb9c18_4_k_cu_15d41d9c4cuda3std6ranges3__45__cpo9iter_moveE)
_ZN34_INTERNAL_8dfb9c18_4_k_cu_15d41d9c4cuda3std6ranges3__45__cpo9iter_moveE:
	.zero		1
	.type		_ZN34_INTERNAL_8dfb9c18_4_k_cu_15d41d9c6thrust24THRUST_300001_SM_1000_NS12placeholders2_2E,@object
	.size		_ZN34_INTERNAL_8dfb9c18_4_k_cu_15d41d9c6thrust24THRUST_300001_SM_1000_NS12placeholders2_2E,(_ZN34_INTERNAL_8dfb9c18_4_k_cu_15d41d9c6thrust24THRUST_300001_SM_1000_NS12placeholders2_4E - _ZN34_INTERNAL_8dfb9c18_4_k_cu_15d41d9c6thrust24THRUST_300001_SM_1000_NS12placeholders2_2E)
_ZN34_INTERNAL_8dfb9c18_4_k_cu_15d41d9c6thrust24THRUST_300001_SM_1000_NS12placeholders2_2E:
	.zero		1
	.type		_ZN34_INTERNAL_8dfb9c18_4_k_cu_15d41d9c6thrust24THRUST_300001_SM_1000_NS12placeholders2_4E,@object
	.size		_ZN34_INTERNAL_8dfb9c18_4_k_cu_15d41d9c6thrust24THRUST_300001_SM_1000_NS12placeholders2_4E,(_ZN34_INTERNAL_8dfb9c18_4_k_cu_15d41d9c4cuda3std3__45__cpo3endE - _ZN34_INTERNAL_8dfb9c18_4_k_cu_15d41d9c6thrust24THRUST_300001_SM_1000_NS12placeholders2_4E)
_ZN34_INTERNAL_8dfb9c18_4_k_cu_15d41d9c6thrust24THRUST_300001_SM_1000_NS12placeholders2_4E:
	.zero		1
	.type		_ZN34_INTERNAL_8dfb9c18_4_k_cu_15d41d9c4cuda3std3__45__cpo3endE,@object
	.size		_ZN34_INTERNAL_8dfb9c18_4_k_cu_15d41d9c4cuda3std3__45__cpo3endE,(_ZN34_INTERNAL_8dfb9c18_4_k_cu_15d41d9c4cuda3std6ranges3__45__cpo3endE - _ZN34_INTERNAL_8dfb9c18_4_k_cu_15d41d9c4cuda3std3__45__cpo3endE)
_ZN34_INTERNAL_8dfb9c18_4_k_cu_15d41d9c4cuda3std3__45__cpo3endE:
	.zero		1
	.type		_ZN34_INTERNAL_8dfb9c18_4_k_cu_15d41d9c4cuda3std6ranges3__45__cpo3endE,@object
	.size		_ZN34_INTERNAL_8dfb9c18_4_k_cu_15d41d9c4cuda3std6ranges3__45__cpo3endE,(_ZN34_INTERNAL_8dfb9c18_4_k_cu_15d41d9c4cuda3std3__419piecewise_constructE - _ZN34_INTERNAL_8dfb9c18_4_k_cu_15d41d9c4cuda3std6ranges3__45__cpo3endE)
_ZN34_INTERNAL_8dfb9c18_4_k_cu_15d41d9c4cuda3std6ranges3__45__cpo3endE:
	.zero		1
	.type		_ZN34_INTERNAL_8dfb9c18_4_k_cu_15d41d9c4cuda3std3__419piecewise_constructE,@object
	.size		_ZN34_INTERNAL_8dfb9c18_4_k_cu_15d41d9c4cuda3std3__419piecewise_constructE,(_ZN34_INTERNAL_8dfb9c18_4_k_cu_15d41d9c4cuda3std6ranges3__45__cpo5cdataE - _ZN34_INTERNAL_8dfb9c18_4_k_cu_15d41d9c4cuda3std3__419piecewise_constructE)
_ZN34_INTERNAL_8dfb9c18_4_k_cu_15d41d9c4cuda3std3__419piecewise_constructE:
	.zero		1
	.type		_ZN34_INTERNAL_8dfb9c18_4_k_cu_15d41d9c4cuda3std6ranges3__45__cpo5cdataE,@object
	.size		_ZN34_INTERNAL_8dfb9c18_4_k_cu_15d41d9c4cuda3std6ranges3__45__cpo5cdataE,(_ZN34_INTERNAL_8dfb9c18_4_k_cu_15d41d9c6thrust24THRUST_300001_SM_1000_NS12placeholders2_8E - _ZN34_INTERNAL_8dfb9c18_4_k_cu_15d41d9c4cuda3std6ranges3__45__cpo5cdataE)
_ZN34_INTERNAL_8dfb9c18_4_k_cu_15d41d9c4cuda3std6ranges3__45__cpo5cdataE:
	.zero		1
	.type		_ZN34_INTERNAL_8dfb9c18_4_k_cu_15d41d9c6thrust24THRUST_300001_SM_1000_NS12placeholders2_8E,@object
	.size		_ZN34_INTERNAL_8dfb9c18_4_k_cu_15d41d9c6thrust24THRUST_300001_SM_1000_NS12placeholders2_8E,(_ZN34_INTERNAL_8dfb9c18_4_k_cu_15d41d9c4cuda3std3__45__cpo4rendE - _ZN34_INTERNAL_8dfb9c18_4_k_cu_15d41d9c6thrust24THRUST_300001_SM_1000_NS12placeholders2_8E)
_ZN34_INTERNAL_8dfb9c18_4_k_cu_15d41d9c6thrust24THRUST_300001_SM_1000_NS12placeholders2_8E:
	.zero		1
	.type		_ZN34_INTERNAL_8dfb9c18_4_k_cu_15d41d9c4cuda3std3__45__cpo4rendE,@object
	.size		_ZN34_INTERNAL_8dfb9c18_4_k_cu_15d41d9c4cuda3std3__45__cpo4rendE,(_ZN34_INTERNAL_8dfb9c18_4_k_cu_15d41d9c4cuda3std6ranges3__45__cpo9iter_swapE - _ZN34_INTERNAL_8dfb9c18_4_k_cu_15d41d9c4cuda3std3__45__cpo4rendE)
_ZN34_INTERNAL_8dfb9c18_4_k_cu_15d41d9c4cuda3std3__45__cpo4rendE:
	.zero		1
	.type		_ZN34_INTERNAL_8dfb9c18_4_k_cu_15d41d9c4cuda3std6ranges3__45__cpo9iter_swapE,@object
	.size		_ZN34_INTERNAL_8dfb9c18_4_k_cu_15d41d9c4cuda3std6ranges3__45__cpo9iter_swapE,(_ZN34_INTERNAL_8dfb9c18_4_k_cu_15d41d9c4cuda3std3__48unexpectE - _ZN34_INTERNAL_8dfb9c18_4_k_cu_15d41d9c4cuda3std6ranges3__45__cpo9iter_swapE)
_ZN34_INTERNAL_8dfb9c18_4_k_cu_15d41d9c4cuda3std6ranges3__45__cpo9iter_swapE:
	.zero		1
	.type		_ZN34_INTERNAL_8dfb9c18_4_k_cu_15d41d9c4cuda3std3__48unexpectE,@object
	.size		_ZN34_INTERNAL_8dfb9c18_4_k_cu_15d41d9c4cuda3std3__48unexpectE,(_ZN34_INTERNAL_8dfb9c18_4_k_cu_15d41d9c6thrust24THRUST_300001_SM_1000_NS6system6detail10sequential3seqE - _ZN34_INTERNAL_8dfb9c18_4_k_cu_15d41d9c4cuda3std3__48unexpectE)
_ZN34_INTERNAL_8dfb9c18_4_k_cu_15d41d9c4cuda3std3__48unexpectE:
	.zero		1
	.type		_ZN34_INTERNAL_8dfb9c18_4_k_cu_15d41d9c6thrust24THRUST_300001_SM_1000_NS6system6detail10sequential3seqE,@object
	.size		_ZN34_INTERNAL_8dfb9c18_4_k_cu_15d41d9c6thrust24THRUST_300001_SM_1000_NS6system6detail10sequential3seqE,(.L_29 - _ZN34_INTERNAL_8dfb9c18_4_k_cu_15d41d9c6thrust24THRUST_300001_SM_1000_NS6system6detail10sequential3seqE)
_ZN34_INTERNAL_8dfb9c18_4_k_cu_15d41d9c6thrust24THRUST_300001_SM_1000_NS6system6detail10sequential3seqE:
	.zero		1
.L_29:


//--------------------- .nv.shared._ZN3cub18CUB_300001_SM_10006detail4scan20DeviceScanInitKernelINS0_13ScanTileStateIiLb1EEEEEvT_i --------------------------
	.section	.nv.shared._ZN3cub18CUB_300001_SM_10006detail4scan20DeviceScanInitKernelINS0_13ScanTileStateIiLb1EEEEEvT_i,"aw",@nobits
	.sectionflags	@""
	.align	16
	.zero		1024


//--------------------- .nv.shared._ZN3cub18CUB_300001_SM_10006detail11EmptyKernelIvEEvv --------------------------
	.section	.nv.shared._ZN3cub18CUB_300001_SM_10006detail11EmptyKernelIvEEvv,"aw",@nobits
	.sectionflags	@""
	.align	16
	.zero		1024


//--------------------- .nv.shared._Z14permute_kernelPKfPKiS2_PiPfS3_iii --------------------------
	.section	.nv.shared._Z14permute_kernelPKfPKiS2_PiPfS3_iii,"aw",@nobits
	.sectionflags	@""
	.align	16
	.zero		1024


//--------------------- .nv.shared._Z17count_kernel_sotaPKiPiii --------------------------
	.section	.nv.shared._Z17count_kernel_sotaPKiPiii,"aw",@nobits
	.sectionflags	@""
	.align	16
	.zero		1024


//--------------------- .nv.constant0._ZN3cub18CUB_300001_SM_10006detail4scan16DeviceScanKernelINS2_10policy_hubIiiijN4cuda3std3__44plusIvEEE10Policy1000EPiSC_NS0_13ScanTileStateIiLb1EEES9_NS1_10InputValueIiSC_EEjiLb0EiEEvT0_T1_T2_iT3_T4_T5_ --------------------------
	.section	.nv.constant0._ZN3cub18CUB_300001_SM_10006detail4scan16DeviceScanKernelINS2_10policy_hubIiiijN4cuda3std3__44plusIvEEE10Policy1000EPiSC_NS0_13ScanTileStateIiLb1EEES9_NS1_10InputValueIiSC_EEjiLb0EiEEvT0_T1_T2_iT3_T4_T5_,"a",@progbits
	.sectionflags	@""
	.align	4
.nv.constant0._ZN3cub18CUB_300001_SM_10006detail4scan16DeviceScanKernelINS2_10policy_hubIiiijN4cuda3std3__44plusIvEEE10Policy1000EPiSC_NS0_13ScanTileStateIiLb1EEES9_NS1_10InputValueIiSC_EEjiLb0EiEEvT0_T1_T2_iT3_T4_T5_:
	.zero		948


//--------------------- .nv.constant0._ZN3cub18CUB_300001_SM_10006detail4scan20DeviceScanInitKernelINS0_13ScanTileStateIiLb1EEEEEvT_i --------------------------
	.section	.nv.constant0._ZN3cub18CUB_300001_SM_10006detail4scan20DeviceScanInitKernelINS0_13ScanTileStateIiLb1EEEEEvT_i,"a",@progbits
	.sectionflags	@""
	.align	4
.nv.constant0._ZN3cub18CUB_300001_SM_10006detail4scan20DeviceScanInitKernelINS0_13ScanTileStateIiLb1EEEEEvT_i:
	.zero		908


//--------------------- .nv.constant0._ZN3cub18CUB_300001_SM_10006detail11EmptyKernelIvEEvv --------------------------
	.section	.nv.constant0._ZN3cub18CUB_300001_SM_10006detail11EmptyKernelIvEEvv,"a",@progbits
	.sectionflags	@""
	.align	4
.nv.constant0._ZN3cub18CUB_300001_SM_10006detail11EmptyKernelIvEEvv:
	.zero		896


//--------------------- .nv.constant0._Z14permute_kernelPKfPKiS2_PiPfS3_iii --------------------------
	.section	.nv.constant0._Z14permute_kernelPKfPKiS2_PiPfS3_iii,"a",@progbits
	.sectionflags	@""
	.align	4
.nv.constant0._Z14permute_kernelPKfPKiS2_PiPfS3_iii:
	.zero		956


//--------------------- .nv.constant0._Z17count_kernel_sotaPKiPiii --------------------------
	.section	.nv.constant0._Z17count_kernel_sotaPKiPiii,"a",@progbits
	.sectionflags	@""
	.align	4
.nv.constant0._Z17count_kernel_sotaPKiPiii:
	.zero		920


//--------------------- SYMBOLS --------------------------

	.type		.nv.reservedSmem.offset0,@object
	.size		.nv.reservedSmem.offset0,0x4
	.type		.nv.reservedSmem.cap,@object
	.size		.nv.reservedSmem.cap,0x4
